	.target	sm_80

	.elftype	@"ET_EXEC"


//--------------------- .note.nv.tkinfo           --------------------------
	.section	.note.nv.tkinfo,"",@"SHT_NOTE"
	.sectionflags	@"SHF_NOTE_NV_TKINFO"
	.tkinfo
        /*0018*/ 	.word	0x00000002
        /*0030*/ 	.string	""
        /*0030*/ 	.string	"ptxas"
        /*0030*/ 	.string	"Cuda compilation tools, release 13.0, V13.0.88"
        /*0030*/ 	.string	"Build cuda_13.0.r13.0/compiler.36424714_0"
        /*0030*/ 	.string	"-v  -suppress-debug-info  -lineinfo  -arch sm_80 "



//--------------------- .note.nv.cuinfo           --------------------------
	.section	.note.nv.cuinfo,"",@"SHT_NOTE"
	.sectionflags	@"SHF_NOTE_NV_CUINFO"
        /*0018*/ 	.short	0x0002
        /*001a*/ 	.short	0x0050
        /*001c*/ 	.short	0x0082
	.zero		2


//--------------------- .nv.info                  --------------------------
	.section	.nv.info,"",@"SHT_CUDA_INFO"
	.align	4


	//----- nvinfo : EIATTR_REGCOUNT
	.align		4
        /*0000*/ 	.byte	0x04, 0x2f
        /*0002*/ 	.short	(.L_1 - .L_0)
	.align		4
.L_0:
        /*0004*/ 	.word	index@(matmul_kernel)
        /*0008*/ 	.word	0x0000007e


	//----- nvinfo : EIATTR_FRAME_SIZE
	.align		4
.L_1:
        /*000c*/ 	.byte	0x04, 0x11
        /*000e*/ 	.short	(.L_3 - .L_2)
	.align		4
.L_2:
        /*0010*/ 	.word	index@(matmul_kernel)
        /*0014*/ 	.word	0x00000000


	//----- nvinfo : EIATTR_MIN_STACK_SIZE
	.align		4
.L_3:
        /*0018*/ 	.byte	0x04, 0x12
        /*001a*/ 	.short	(.L_5 - .L_4)
	.align		4
.L_4:
        /*001c*/ 	.word	index@(matmul_kernel)
        /*0020*/ 	.word	0x00000000
.L_5:


//--------------------- .nv.info.matmul_kernel    --------------------------
	.section	.nv.info.matmul_kernel,"",@"SHT_CUDA_INFO"
	.sectionflags	@""
	.align	4


	//----- nvinfo : EIATTR_CUDA_API_VERSION
	.align		4
        /*0000*/ 	.byte	0x04, 0x37
        /*0002*/ 	.short	(.L_7 - .L_6)
.L_6:
        /*0004*/ 	.word	0x00000082


	//----- nvinfo : EIATTR_SW2861232_WAR
	.align		4
.L_7:
        /*0008*/ 	.byte	0x01, 0x35
	.zero		2


	//----- nvinfo : EIATTR_PARAM_CBANK
	.align		4
        /*000c*/ 	.byte	0x04, 0x0a
        /*000e*/ 	.short	(.L_9 - .L_8)
	.align		4
.L_8:
        /*0010*/ 	.word	index@(.nv.constant0.matmul_kernel)
        /*0014*/ 	.short	0x0160
        /*0016*/ 	.short	0x0050


	//----- nvinfo : EIATTR_CBANK_PARAM_SIZE
	.align		4
.L_9:
        /*0018*/ 	.byte	0x03, 0x19
        /*001a*/ 	.short	0x0050


	//----- nvinfo : EIATTR_KPARAM_INFO
	.align		4
        /*001c*/ 	.byte	0x04, 0x17
        /*001e*/ 	.short	(.L_11 - .L_10)
.L_10:
        /*0020*/ 	.word	0x00000000
        /*0024*/ 	.short	0x000d
        /*0026*/ 	.short	0x0048
        /*0028*/ 	.byte	0x00, 0xf4, 0x21, 0x00


	//----- nvinfo : EIATTR_KPARAM_INFO
	.align		4
.L_11:
        /*002c*/ 	.byte	0x04, 0x17
        /*002e*/ 	.short	(.L_13 - .L_12)
.L_12:
        /*0030*/ 	.word	0x00000000
        /*0034*/ 	.short	0x000c
        /*0036*/ 	.short	0x0040
        /*0038*/ 	.byte	0x00, 0xf4, 0x21, 0x00


	//----- nvinfo : EIATTR_KPARAM_INFO
	.align		4
.L_13:
        /*003c*/ 	.byte	0x04, 0x17
        /*003e*/ 	.short	(.L_15 - .L_14)
.L_14:
        /*0040*/ 	.word	0x00000000
        /*0044*/ 	.short	0x000b
        /*0046*/ 	.short	0x0038
        /*0048*/ 	.byte	0x00, 0xf0, 0x11, 0x00


	//----- nvinfo : EIATTR_KPARAM_INFO
	.align		4
.L_15:
        /*004c*/ 	.byte	0x04, 0x17
        /*004e*/ 	.short	(.L_17 - .L_16)
.L_16:
        /*0050*/ 	.word	0x00000000
        /*0054*/ 	.short	0x000a
        /*0056*/ 	.short	0x0034
        /*0058*/ 	.byte	0x00, 0xf0, 0x11, 0x00


	//----- nvinfo : EIATTR_KPARAM_INFO
	.align		4
.L_17:
        /*005c*/ 	.byte	0x04, 0x17
        /*005e*/ 	.short	(.L_19 - .L_18)
.L_18:
        /*0060*/ 	.word	0x00000000
        /*0064*/ 	.short	0x0009
        /*0066*/ 	.short	0x0030
        /*0068*/ 	.byte	0x00, 0xf0, 0x11, 0x00


	//----- nvinfo : EIATTR_KPARAM_INFO
	.align		4
.L_19:
        /*006c*/ 	.byte	0x04, 0x17
        /*006e*/ 	.short	(.L_21 - .L_20)
.L_20:
        /*0070*/ 	.word	0x00000000
        /*0074*/ 	.short	0x0008
        /*0076*/ 	.short	0x002c
        /*0078*/ 	.byte	0x00, 0xf0, 0x11, 0x00


	//----- nvinfo : EIATTR_KPARAM_INFO
	.align		4
.L_21:
        /*007c*/ 	.byte	0x04, 0x17
        /*007e*/ 	.short	(.L_23 - .L_22)
.L_22:
        /*0080*/ 	.word	0x00000000
        /*0084*/ 	.short	0x0007
        /*0086*/ 	.short	0x0028
        /*0088*/ 	.byte	0x00, 0xf0, 0x11, 0x00


	//----- nvinfo : EIATTR_KPARAM_INFO
	.align		4
.L_23:
        /*008c*/ 	.byte	0x04, 0x17
        /*008e*/ 	.short	(.L_25 - .L_24)
.L_24:
        /*0090*/ 	.word	0x00000000
        /*0094*/ 	.short	0x0006
        /*0096*/ 	.short	0x0024
        /*0098*/ 	.byte	0x00, 0xf0, 0x11, 0x00


	//----- nvinfo : EIATTR_KPARAM_INFO
	.align		4
.L_25:
        /*009c*/ 	.byte	0x04, 0x17
        /*009e*/ 	.short	(.L_27 - .L_26)
.L_26:
        /*00a0*/ 	.word	0x00000000
        /*00a4*/ 	.short	0x0005
        /*00a6*/ 	.short	0x0020
        /*00a8*/ 	.byte	0x00, 0xf0, 0x11, 0x00


	//----- nvinfo : EIATTR_KPARAM_INFO
	.align		4
.L_27:
        /*00ac*/ 	.byte	0x04, 0x17
        /*00ae*/ 	.short	(.L_29 - .L_28)
.L_28:
        /*00b0*/ 	.word	0x00000000
        /*00b4*/ 	.short	0x0004
        /*00b6*/ 	.short	0x001c
        /*00b8*/ 	.byte	0x00, 0xf0, 0x11, 0x00


	//----- nvinfo : EIATTR_KPARAM_INFO
	.align		4
.L_29:
        /*00bc*/ 	.byte	0x04, 0x17
        /*00be*/ 	.short	(.L_31 - .L_30)
.L_30:
        /*00c0*/ 	.word	0x00000000
        /*00c4*/ 	.short	0x0003
        /*00c6*/ 	.short	0x0018
        /*00c8*/ 	.byte	0x00, 0xf0, 0x11, 0x00


	//----- nvinfo : EIATTR_KPARAM_INFO
	.align		4
.L_31:
        /*00cc*/ 	.byte	0x04, 0x17
        /*00ce*/ 	.short	(.L_33 - .L_32)
.L_32:
        /*00d0*/ 	.word	0x00000000
        /*00d4*/ 	.short	0x0002
        /*00d6*/ 	.short	0x0010
        /*00d8*/ 	.byte	0x00, 0xf4, 0x21, 0x00


	//----- nvinfo : EIATTR_KPARAM_INFO
	.align		4
.L_33:
        /*00dc*/ 	.byte	0x04, 0x17
        /*00de*/ 	.short	(.L_35 - .L_34)
.L_34:
        /*00e0*/ 	.word	0x00000000
        /*00e4*/ 	.short	0x0001
        /*00e6*/ 	.short	0x0008
        /*00e8*/ 	.byte	0x00, 0xf4, 0x21, 0x00


	//----- nvinfo : EIATTR_KPARAM_INFO
	.align		4
.L_35:
        /*00ec*/ 	.byte	0x04, 0x17
        /*00ee*/ 	.short	(.L_37 - .L_36)
.L_36:
        /*00f0*/ 	.word	0x00000000
        /*00f4*/ 	.short	0x0000
        /*00f6*/ 	.short	0x0000
        /*00f8*/ 	.byte	0x00, 0xf4, 0x21, 0x00


	//----- nvinfo : EIATTR_MAXREG_COUNT
	.align		4
.L_37:
        /*00fc*/ 	.byte	0x03, 0x1b
        /*00fe*/ 	.short	0x0080


	//----- nvinfo : EIATTR_NUM_BARRIERS
	.align		4
        /*0100*/ 	.byte	0x02, 0x4c
        /*0102*/ 	.byte	0x01
	.zero		1


	//----- nvinfo : EIATTR_MERCURY_ISA_VERSION
	.align		4
        /*0104*/ 	.byte	0x03, 0x5f
        /*0106*/ 	.short	0x0000


	//----- nvinfo : EIATTR_EXIT_INSTR_OFFSETS
	.align		4
        /*0108*/ 	.byte	0x04, 0x1c
        /*010a*/ 	.short	(.L_39 - .L_38)


	//   ....[0]....
.L_38:
        /*010c*/ 	.word	0x00002bc0


	//   ....[1]....
        /*0110*/ 	.word	0x00002bf0


	//----- nvinfo : EIATTR_REQNTID
	.align		4
.L_39:
        /*0114*/ 	.byte	0x04, 0x10
        /*0116*/ 	.short	(.L_41 - .L_40)
.L_40:
        /*0118*/ 	.word	0x00000200
        /*011c*/ 	.word	0x00000001
        /*0120*/ 	.word	0x00000001
.L_41:


//--------------------- .nv.callgraph             --------------------------
	.section	.nv.callgraph,"",@"SHT_CUDA_CALLGRAPH"
	.align	4
	.sectionentsize	8
	.align		4
        /*0000*/ 	.word	0x00000000
	.align		4
        /*0004*/ 	.word	0xffffffff
	.align		4
        /*0008*/ 	.word	0x00000000
	.align		4
        /*000c*/ 	.word	0xfffffffe
	.align		4
        /*0010*/ 	.word	0x00000000
	.align		4
        /*0014*/ 	.word	0xfffffffd
	.align		4
        /*0018*/ 	.word	0x00000000
	.align		4
        /*001c*/ 	.word	0xfffffffc


//--------------------- .nv.rel.action            --------------------------
	.section	.nv.rel.action,"",@"SHT_CUDA_RELOCINFO"
	.align	8
	.sectionentsize	8
        /*0000*/ 	.byte	0x73, 0x00, 0x00, 0x00, 0x00, 0x00, 0x00, 0x00, 0x00, 0x00, 0x00, 0x11, 0x25, 0x00, 0x05, 0x36


//--------------------- .nv.constant0.matmul_kernel --------------------------
	.section	.nv.constant0.matmul_kernel,"a",@progbits
	.sectionflags	@""
	.align	4
.nv.constant0.matmul_kernel:
	.zero		432


//--------------------- .text.matmul_kernel       --------------------------
	.section	.text.matmul_kernel,"ax",@progbits
	.sectioninfo	@"SHI_REGISTERS=126"
	.align	128
        .global         matmul_kernel
        .type           matmul_kernel,@function
        .size           matmul_kernel,(.L_x_4 - matmul_kernel)
        .other          matmul_kernel,@"STO_CUDA_ENTRY STV_DEFAULT"
matmul_kernel:
.text.matmul_kernel:
[----:B------:R-:W-:Y:S02]  /*0000*/  IMAD.MOV.U32 R1, RZ, RZ, c[0x0][0x28] ;  /* 0x00000a00ff017624 */ /* 0x000fe400078e00ff */
[----:B------:R-:W-:Y:S01]  /*0010*/  IMAD.MOV.U32 R6, RZ, RZ, 0x7f ;  /* 0x0000007fff067424 */ /* 0x000fe200078e00ff */
[----:B------:R-:W0:Y:S01]  /*0020*/  S2R R5, SR_CTAID.X ;  /* 0x0000000000057919 */ /* 0x000e220000002500 */
[----:B------:R-:W-:Y:S01]  /*0030*/  IMAD.MOV.U32 R91, RZ, RZ, c[0x0][0x180] ;  /* 0x00006000ff5b7624 */ /* 0x000fe200078e00ff */
[----:B------:R-:W-:Y:S02]  /*0040*/  ULDC UR4, c[0x0][0x180] ;  /* 0x0000600000047ab9 */ /* 0x000fe40000000800 */
[----:B------:R-:W-:Y:S01]  /*0050*/  IADD3 R0, R6, c[0x0][0x17c], RZ ;  /* 0x00005f0006007a10 */ /* 0x000fe20007ffe0ff */
[----:B------:R-:W-:Y:S01]  /*0060*/  ULDC.64 UR6, c[0x0][0x118] ;  /* 0x0000460000067ab9 */ /* 0x000fe20000000a00 */
[----:B------:R-:W-:Y:S02]  /*0070*/  IADD3 R91, R91, 0x1f, RZ ;  /* 0x0000001f5b5b7810 */ /* 0x000fe40007ffe0ff */
[----:B------:R-:W-:-:S04]  /*0080*/  SHF.R.S32.HI R3, RZ, 0x1f, R0 ;  /* 0x0000001fff037819 */ /* 0x000fc80000011400 */
[----:B------:R-:W-:-:S04]  /*0090*/  LEA.HI R3, R3, R0, RZ, 0x7 ;  /* 0x0000000003037211 */ /* 0x000fc800078f38ff */
[----:B------:R-:W-:-:S05]  /*00a0*/  SHF.R.S32.HI R3, RZ, 0x7, R3 ;  /* 0x00000007ff037819 */ /* 0x000fca0000011403 */
[----:B------:R-:W-:Y:S01]  /*00b0*/  IMAD.SHL.U32 R4, R3, 0x8, RZ ;  /* 0x0000000803047824 */ /* 0x000fe200078e00ff */
[----:B0-----:R-:W-:-:S04]  /*00c0*/  IABS R10, R5 ;  /* 0x00000005000a7213 */ /* 0x001fc80000000000 */
[-C--:B------:R-:W-:Y:S02]  /*00d0*/  IABS R7, R4.reuse ;  /* 0x0000000400077213 */ /* 0x080fe40000000000 */
[----:B------:R-:W-:Y:S02]  /*00e0*/  IABS R11, R4 ;  /* 0x00000004000b7213 */ /* 0x000fe40000000000 */
[----:B------:R-:W0:Y:S08]  /*00f0*/  I2F.RP R0, R7 ;  /* 0x0000000700007306 */ /* 0x000e300000209400 */
[----:B0-----:R-:W0:Y:S02]  /*0100*/  MUFU.RCP R0, R0 ;  /* 0x0000000000007308 */ /* 0x001e240000001000 */
[----:B0-----:R-:W-:Y:S01]  /*0110*/  IADD3 R2, R0, 0xffffffe, RZ ;  /* 0x0ffffffe00027810 */ /* 0x001fe20007ffe0ff */
[----:B------:R-:W-:-:S05]  /*0120*/  IMAD.MOV R0, RZ, RZ, -R11 ;  /* 0x000000ffff007224 */ /* 0x000fca00078e0a0b */
[----:B------:R0:W1:Y:S02]  /*0130*/  F2I.FTZ.U32.TRUNC.NTZ R3, R2 ;  /* 0x0000000200037305 */ /* 0x000064000021f000 */
[----:B0-----:R-:W-:Y:S02]  /*0140*/  IMAD.MOV.U32 R2, RZ, RZ, RZ ;  /* 0x000000ffff027224 */ /* 0x001fe400078e00ff */
[----:B-1----:R-:W-:-:S04]  /*0150*/  IMAD.MOV R8, RZ, RZ, -R3 ;  /* 0x000000ffff087224 */ /* 0x002fc800078e0a03 */
[----:B------:R-:W-:Y:S02]  /*0160*/  IMAD R9, R8, R7, RZ ;  /* 0x0000000708097224 */ /* 0x000fe400078e02ff */
[----:B------:R-:W-:Y:S02]  /*0170*/  IMAD.MOV.U32 R8, RZ, RZ, R10 ;  /* 0x000000ffff087224 */ /* 0x000fe400078e000a */
[----:B------:R-:W-:-:S06]  /*0180*/  IMAD.HI.U32 R3, R3, R9, R2 ;  /* 0x0000000903037227 */ /* 0x000fcc00078e0002 */
[----:B------:R-:W-:-:S04]  /*0190*/  IMAD.HI.U32 R3, R3, R8, RZ ;  /* 0x0000000803037227 */ /* 0x000fc800078e00ff */
[----:B------:R-:W-:-:S05]  /*01a0*/  IMAD R0, R3, R0, R8 ;  /* 0x0000000003007224 */ /* 0x000fca00078e0208 */
[----:B------:R-:W-:-:S13]  /*01b0*/  ISETP.GT.U32.AND P1, PT, R7, R0, PT ;  /* 0x000000000700720c */ /* 0x000fda0003f24070 */
[----:B------:R-:W-:Y:S01]  /*01c0*/  @!P1 IMAD.IADD R0, R0, 0x1, -R7 ;  /* 0x0000000100009824 */ /* 0x000fe200078e0a07 */
[----:B------:R-:W-:Y:S02]  /*01d0*/  @!P1 IADD3 R3, R3, 0x1, RZ ;  /* 0x0000000103039810 */ /* 0x000fe40007ffe0ff */
[----:B------:R-:W-:Y:S02]  /*01e0*/  ISETP.NE.AND P1, PT, R4, RZ, PT ;  /* 0x000000ff0400720c */ /* 0x000fe40003f25270 */
[----:B------:R-:W-:Y:S02]  /*01f0*/  ISETP.GE.U32.AND P0, PT, R0, R7, PT ;  /* 0x000000070000720c */ /* 0x000fe40003f06070 */
[----:B------:R-:W-:-:S04]  /*0200*/  LOP3.LUT R0, R5, R4, RZ, 0x3c, !PT ;  /* 0x0000000405007212 */ /* 0x000fc800078e3cff */
[----:B------:R-:W-:Y:S02]  /*0210*/  ISETP.GE.AND P2, PT, R0, RZ, PT ;  /* 0x000000ff0000720c */ /* 0x000fe40003f46270 */
[----:B------:R-:W-:-:S05]  /*0220*/  IADD3 R0, R6, c[0x0][0x178], RZ ;  /* 0x00005e0006007a10 */ /* 0x000fca0007ffe0ff */
[----:B------:R-:W-:-:S05]  /*0230*/  @P0 IADD3 R3, R3, 0x1, RZ ;  /* 0x0000000103030810 */ /* 0x000fca0007ffe0ff */
[----:B------:R-:W-:Y:S01]  /*0240*/  IMAD.MOV.U32 R2, RZ, RZ, R3 ;  /* 0x000000ffff027224 */ /* 0x000fe200078e0003 */
[----:B------:R-:W-:-:S03]  /*0250*/  SHF.R.S32.HI R3, RZ, 0x1f, R0 ;  /* 0x0000001fff037819 */ /* 0x000fc60000011400 */
[----:B------:R-:W-:Y:S01]  /*0260*/  @!P2 IMAD.MOV R2, RZ, RZ, -R2 ;  /* 0x000000ffff02a224 */ /* 0x000fe200078e0a02 */
[----:B------:R-:W-:Y:S02]  /*0270*/  @!P1 LOP3.LUT R2, RZ, R4, RZ, 0x33, !PT ;  /* 0x00000004ff029212 */ /* 0x000fe400078e33ff */
[----:B------:R-:W-:-:S03]  /*0280*/  LEA.HI R3, R3, R0, RZ, 0x7 ;  /* 0x0000000003037211 */ /* 0x000fc600078f38ff */
[----:B------:R-:W-:Y:S02]  /*0290*/  IMAD.SHL.U32 R6, R2, 0x8, RZ ;  /* 0x0000000802067824 */ /* 0x000fe400078e00ff */
[----:B------:R-:W-:-:S03]  /*02a0*/  IMAD.MOV R2, RZ, RZ, -R2 ;  /* 0x000000ffff027224 */ /* 0x000fc600078e0a02 */
[----:B------:R-:W-:Y:S01]  /*02b0*/  LEA.HI.SX32 R3, R3, -R6, 0x19 ;  /* 0x8000000603037211 */ /* 0x000fe200078fcaff */
[----:B------:R-:W-:-:S03]  /*02c0*/  IMAD R4, R4, R2, R5 ;  /* 0x0000000204047224 */ /* 0x000fc600078e0205 */
[----:B------:R-:W-:Y:S02]  /*02d0*/  IMNMX R11, R3, 0x8, PT ;  /* 0x00000008030b7817 */ /* 0x000fe40003800200 */
[----:B------:R-:W-:Y:S02]  /*02e0*/  IABS R9, R4 ;  /* 0x0000000400097213 */ /* 0x000fe40000000000 */
[----:B------:R-:W-:-:S04]  /*02f0*/  IABS R7, R11 ;  /* 0x0000000b00077213 */ /* 0x000fc80000000000 */
[----:B------:R-:W0:Y:S08]  /*0300*/  I2F.RP R0, R7 ;  /* 0x0000000700007306 */ /* 0x000e300000209400 */
[----:B0-----:R-:W0:Y:S02]  /*0310*/  MUFU.RCP R0, R0 ;  /* 0x0000000000007308 */ /* 0x001e240000001000 */
[----:B0-----:R-:W-:-:S06]  /*0320*/  IADD3 R3, R0, 0xffffffe, RZ ;  /* 0x0ffffffe00037810 */ /* 0x001fcc0007ffe0ff */
[----:B------:R-:W0:Y:S02]  /*0330*/  F2I.FTZ.U32.TRUNC.NTZ R3, R3 ;  /* 0x0000000300037305 */ /* 0x000e24000021f000 */
[----:B0-----:R-:W-:-:S04]  /*0340*/  IMAD.MOV R8, RZ, RZ, -R3 ;  /* 0x000000ffff087224 */ /* 0x001fc800078e0a03 */
[----:B------:R-:W-:Y:S01]  /*0350*/  IMAD.MOV.U32 R2, RZ, RZ, R8 ;  /* 0x000000ffff027224 */ /* 0x000fe200078e0008 */
[----:B------:R-:W-:-:S03]  /*0360*/  IABS R8, R11 ;  /* 0x0000000b00087213 */ /* 0x000fc60000000000 */
[----:B------:R-:W-:Y:S02]  /*0370*/  IMAD R5, R2, R7, RZ ;  /* 0x0000000702057224 */ /* 0x000fe400078e02ff */
[----:B------:R-:W-:-:S04]  /*0380*/  IMAD.MOV.U32 R2, RZ, RZ, RZ ;  /* 0x000000ffff027224 */ /* 0x000fc800078e00ff */
[----:B------:R-:W-:-:S04]  /*0390*/  IMAD.HI.U32 R2, R3, R5, R2 ;  /* 0x0000000503027227 */ /* 0x000fc800078e0002 */
[----:B------:R-:W-:Y:S02]  /*03a0*/  IMAD.MOV R3, RZ, RZ, -R8 ;  /* 0x000000ffff037224 */ /* 0x000fe400078e0a08 */
        /* <DEDUP_REMOVED lines=9> */
[----:B------:R-:W0:Y:S05]  /*0440*/  S2R R2, SR_TID.X ;  /* 0x0000000000027919 */ /* 0x000e2a0000002100 */
[----:B------:R-:W-:Y:S02]  /*0450*/  @P0 IADD3 R0, R0, 0x1, RZ ;  /* 0x0000000100000810 */ /* 0x000fe40007ffe0ff */
[----:B------:R-:W-:-:S03]  /*0460*/  ISETP.GT.AND P0, PT, R91, 0x1f, PT ;  /* 0x0000001f5b00780c */ /* 0x000fc60003f04270 */
[----:B------:R-:W-:-:S04]  /*0470*/  IMAD.MOV.U32 R9, RZ, RZ, R0 ;  /* 0x000000ffff097224 */ /* 0x000fc800078e0000 */
[----:B------:R-:W-:Y:S01]  /*0480*/  @!P2 IMAD.MOV R9, RZ, RZ, -R9 ;  /* 0x000000ffff09a224 */ /* 0x000fe200078e0a09 */
[----:B------:R-:W-:-:S05]  /*0490*/  @!P1 LOP3.LUT R9, RZ, R11, RZ, 0x33, !PT ;  /* 0x0000000bff099212 */ /* 0x000fca00078e33ff */
[----:B------:R-:W-:Y:S02]  /*04a0*/  IMAD.MOV R0, RZ, RZ, -R9 ;  /* 0x000000ffff007224 */ /* 0x000fe400078e0a09 */
[----:B------:R-:W-:Y:S02]  /*04b0*/  IMAD.SHL.U32 R9, R9, 0x80, RZ ;  /* 0x0000008009097824 */ /* 0x000fe400078e00ff */
[----:B------:R-:W-:Y:S01]  /*04c0*/  IMAD R0, R11, R0, R4 ;  /* 0x000000000b007224 */ /* 0x000fe200078e0204 */
[----:B0-----:R-:W-:Y:S02]  /*04d0*/  SHF.R.U32.HI R96, RZ, 0x7, R2 ;  /* 0x00000007ff607819 */ /* 0x001fe40000011602 */
[----:B------:R-:W-:Y:S01]  /*04e0*/  LOP3.LUT R3, R2, 0x7f, RZ, 0xc0, !PT ;  /* 0x0000007f02037812 */ /* 0x000fe200078ec0ff */
[----:B------:R-:W-:Y:S01]  /*04f0*/  IMAD.IADD R0, R6, 0x1, R0 ;  /* 0x0000000106007824 */ /* 0x000fe200078e0200 */
[----:B------:R-:W-:Y:S02]  /*0500*/  SGXT.U32 R96, R96, 0x2 ;  /* 0x000000026060781a */ /* 0x000fe40000000000 */
[----:B------:R-:W-:Y:S01]  /*0510*/  LOP3.LUT R11, R2, 0x180, RZ, 0xc0, !PT ;  /* 0x00000180020b7812 */ /* 0x000fe200078ec0ff */
[----:B------:R-:W-:Y:S01]  /*0520*/  IMAD R0, R0, 0x80, R3 ;  /* 0x0000008000007824 */ /* 0x000fe200078e0203 */
[----:B------:R-:W-:-:S02]  /*0530*/  LOP3.LUT R95, R96, 0x4, RZ, 0xfc, !PT ;  /* 0x00000004605f7812 */ /* 0x000fc400078efcff */
[C---:B------:R-:W-:Y:S02]  /*0540*/  LOP3.LUT R94, R96.reuse, 0x8, RZ, 0xfc, !PT ;  /* 0x00000008605e7812 */ /* 0x040fe400078efcff */
[C---:B------:R-:W-:Y:S02]  /*0550*/  LOP3.LUT R3, R96.reuse, 0xc, RZ, 0xfc, !PT ;  /* 0x0000000c60037812 */ /* 0x040fe400078efcff */
[C---:B------:R-:W-:Y:S02]  /*0560*/  LOP3.LUT R4, R96.reuse, 0x10, RZ, 0xfc, !PT ;  /* 0x0000001060047812 */ /* 0x040fe400078efcff */
[C---:B------:R-:W-:Y:S02]  /*0570*/  LOP3.LUT R5, R96.reuse, 0x14, RZ, 0xfc, !PT ;  /* 0x0000001460057812 */ /* 0x040fe400078efcff */
[C---:B------:R-:W-:Y:S02]  /*0580*/  LOP3.LUT R6, R96.reuse, 0x18, RZ, 0xfc, !PT ;  /* 0x0000001860067812 */ /* 0x040fe400078efcff */
[----:B------:R-:W-:Y:S01]  /*0590*/  LOP3.LUT R7, R96, 0x1c, RZ, 0xfc, !PT ;  /* 0x0000001c60077812 */ /* 0x000fe200078efcff */
[----:B------:R-:W-:Y:S05]  /*05a0*/  @P0 BRA `(.L_x_0) ;  /* 0x000000c000000947 */ /* 0x000fea0003800000 */
[C---:B------:R-:W-:Y:S01]  /*05b0*/  IMAD.SHL.U32 R8, R2.reuse, 0x10, RZ ;  /* 0x0000001002087824 */ /* 0x040fe200078e00ff */
[----:B------:R-:W-:Y:S01]  /*05c0*/  SHF.R.U32.HI R11, RZ, 0x2, R2 ;  /* 0x00000002ff0b7819 */ /* 0x000fe20000011602 */
[----:B------:R-:W-:Y:S01]  /*05d0*/  IMAD.SHL.U32 R10, R2, 0x8, RZ ;  /* 0x00000008020a7824 */ /* 0x000fe200078e00ff */
[----:B------:R-:W-:Y:S01]  /*05e0*/  CS2R R64, SRZ ;  /* 0x0000000000407805 */ /* 0x000fe2000001ff00 */
[----:B------:R-:W-:Y:S01]  /*05f0*/  CS2R R12, SRZ ;  /* 0x00000000000c7805 */ /* 0x000fe2000001ff00 */
[----:B------:R-:W-:Y:S01]  /*0600*/  CS2R R48, SRZ ;  /* 0x0000000000307805 */ /* 0x000fe2000001ff00 */
[----:B------:R-:W-:Y:S01]  /*0610*/  CS2R R14, SRZ ;  /* 0x00000000000e7805 */ /* 0x000fe2000001ff00 */
[----:B------:R-:W-:Y:S01]  /*0620*/  CS2R R66, SRZ ;  /* 0x0000000000427805 */ /* 0x000fe2000001ff00 */
[----:B------:R-:W-:Y:S01]  /*0630*/  CS2R R6, SRZ ;  /* 0x0000000000067805 */ /* 0x000fe2000001ff00 */
[----:B------:R-:W-:Y:S01]  /*0640*/  CS2R R50, SRZ ;  /* 0x0000000000327805 */ /* 0x000fe2000001ff00 */
[----:B------:R-:W-:Y:S01]  /*0650*/  CS2R R4, SRZ ;  /* 0x0000000000047805 */ /* 0x000fe2000001ff00 */
[----:B------:R-:W-:Y:S05]  /*0660*/  BRA `(.L_x_1) ;  /* 0x000015b000007947 */ /* 0x000fea0003800000 */
.L_x_0:
[----:B------:R-:W-:Y:S01]  /*0670*/  IABS R24, c[0x0][0x17c] ;  /* 0x00005f0000187a13 */ /* 0x000fe20000000000 */
[----:B------:R-:W-:Y:S01]  /*0680*/  IMAD.MOV.U32 R88, RZ, RZ, c[0x0][0x18c] ;  /* 0x00006300ff587624 */ /* 0x000fe200078e00ff */
[----:B------:R-:W-:Y:S01]  /*0690*/  IABS R26, c[0x0][0x178] ;  /* 0x00005e00001a7a13 */ /* 0x000fe20000000000 */
[----:B------:R-:W-:Y:S01]  /*06a0*/  IMAD.MOV.U32 R89, RZ, RZ, c[0x0][0x188] ;  /* 0x00006200ff597624 */ /* 0x000fe200078e00ff */
[----:B------:R-:W0:Y:S01]  /*06b0*/  I2F.RP R10, R24 ;  /* 0x00000018000a7306 */ /* 0x000e220000209400 */
[----:B------:R-:W-:Y:S01]  /*06c0*/  SHF.R.S32.HI R8, RZ, 0x1f, R91 ;  /* 0x0000001fff087819 */ /* 0x000fe2000001145b */
[----:B------:R-:W-:Y:S01]  /*06d0*/  IMAD R79, R96, c[0x0][0x188], RZ ;  /* 0x00006200604f7a24 */ /* 0x000fe200078e02ff */
[----:B------:R-:W-:Y:S01]  /*06e0*/  LEA.HI R22, R2, R9, RZ, 0x1b ;  /* 0x0000000902167211 */ /* 0x000fe200078fd8ff */
[----:B------:R-:W-:Y:S01]  /*06f0*/  IMAD R80, R7, c[0x0][0x188], RZ ;  /* 0x0000620007507a24 */ /* 0x000fe200078e02ff */
[----:B------:R-:W-:Y:S01]  /*0700*/  LEA.HI R91, R8, R91, RZ, 0x5 ;  /* 0x0000005b085b7211 */ /* 0x000fe200078f28ff */
[----:B------:R-:W-:Y:S01]  /*0710*/  IMAD R81, R6, c[0x0][0x188], RZ ;  /* 0x0000620006517a24 */ /* 0x000fe200078e02ff */
[C---:B------:R-:W-:Y:S01]  /*0720*/  IADD3 R8, R22.reuse, 0x70, RZ ;  /* 0x0000007016087810 */ /* 0x040fe20007ffe0ff */
[----:B------:R-:W1:Y:S01]  /*0730*/  I2F.RP R16, R26 ;  /* 0x0000001a00107306 */ /* 0x000e620000209400 */
[----:B------:R-:W-:Y:S01]  /*0740*/  IADD3 R30, R22, 0x30, RZ ;  /* 0x00000030161e7810 */ /* 0x000fe20007ffe0ff */
[----:B------:R-:W-:Y:S01]  /*0750*/  IMAD R82, R5, c[0x0][0x188], RZ ;  /* 0x0000620005527a24 */ /* 0x000fe200078e02ff */
[----:B------:R-:W-:Y:S01]  /*0760*/  ISETP.GE.AND P2, PT, R8, RZ, PT ;  /* 0x000000ff0800720c */ /* 0x000fe20003f46270 */
[----:B------:R-:W-:Y:S01]  /*0770*/  IMAD R83, R4, c[0x0][0x188], RZ ;  /* 0x0000620004537a24 */ /* 0x000fe200078e02ff */
[----:B------:R-:W-:Y:S01]  /*0780*/  IABS R8, R8 ;  /* 0x0000000800087213 */ /* 0x000fe20000000000 */
[----:B------:R-:W-:Y:S01]  /*0790*/  IMAD R84, R3, c[0x0][0x188], RZ ;  /* 0x0000620003547a24 */ /* 0x000fe200078e02ff */
[----:B------:R-:W-:Y:S01]  /*07a0*/  IABS R23, R30 ;  /* 0x0000001e00177213 */ /* 0x000fe20000000000 */
[----:B0-----:R-:W0:Y:S01]  /*07b0*/  MUFU.RCP R10, R10 ;  /* 0x0000000a000a7308 */ /* 0x001e220000001000 */
[----:B------:R-:W-:Y:S01]  /*07c0*/  IABS R25, R0 ;  /* 0x0000000000197213 */ /* 0x000fe20000000000 */
[----:B------:R-:W-:Y:S01]  /*07d0*/  IMAD R85, R94, c[0x0][0x188], RZ ;  /* 0x000062005e557a24 */ /* 0x000fe200078e02ff */
[----:B------:R-:W-:Y:S01]  /*07e0*/  LOP3.LUT R78, R2, 0x1f, RZ, 0xc0, !PT ;  /* 0x0000001f024e7812 */ /* 0x000fe200078ec0ff */
[----:B------:R-:W-:Y:S01]  /*07f0*/  IMAD R86, R95, c[0x0][0x188], RZ ;  /* 0x000062005f567a24 */ /* 0x000fe200078e02ff */
[----:B------:R-:W-:Y:S01]  /*0800*/  CS2R R68, SRZ ;  /* 0x0000000000447805 */ /* 0x000fe2000001ff00 */
[----:B------:R-:W-:Y:S01]  /*0810*/  CS2R R70, SRZ ;  /* 0x0000000000467805 */ /* 0x000fe2000001ff00 */
[----:B------:R-:W-:Y:S01]  /*0820*/  CS2R R64, SRZ ;  /* 0x0000000000407805 */ /* 0x000fe2000001ff00 */
[----:B-1----:R-:W1:Y:S01]  /*0830*/  MUFU.RCP R16, R16 ;  /* 0x0000001000107308 */ /* 0x002e620000001000 */
[----:B------:R-:W-:Y:S01]  /*0840*/  CS2R R66, SRZ ;  /* 0x0000000000427805 */ /* 0x000fe2000001ff00 */
[----:B------:R-:W-:Y:S01]  /*0850*/  CS2R R60, SRZ ;  /* 0x00000000003c7805 */ /* 0x000fe2000001ff00 */
[----:B------:R-:W-:Y:S01]  /*0860*/  CS2R R62, SRZ ;  /* 0x00000000003e7805 */ /* 0x000fe2000001ff00 */
[----:B------:R-:W-:Y:S01]  /*0870*/  CS2R R56, SRZ ;  /* 0x0000000000387805 */ /* 0x000fe2000001ff00 */
[----:B------:R-:W-:Y:S01]  /*0880*/  CS2R R58, SRZ ;  /* 0x00000000003a7805 */ /* 0x000fe2000001ff00 */
[----:B------:R-:W-:Y:S01]  /*0890*/  CS2R R52, SRZ ;  /* 0x0000000000347805 */ /* 0x000fe2000001ff00 */
[----:B------:R-:W-:Y:S01]  /*08a0*/  CS2R R54, SRZ ;  /* 0x0000000000367805 */ /* 0x000fe2000001ff00 */
[----:B0-----:R-:W-:Y:S01]  /*08b0*/  IADD3 R12, R10, 0xffffffe, RZ ;  /* 0x0ffffffe0a0c7810 */ /* 0x001fe20007ffe0ff */
[----:B------:R-:W-:Y:S01]  /*08c0*/  CS2R R48, SRZ ;  /* 0x0000000000307805 */ /* 0x000fe2000001ff00 */
[----:B------:R-:W-:Y:S01]  /*08d0*/  SHF.R.U32.HI R10, RZ, 0x5, R2 ;  /* 0x00000005ff0a7819 */ /* 0x000fe20000011602 */
[----:B------:R-:W-:Y:S01]  /*08e0*/  CS2R R50, SRZ ;  /* 0x0000000000327805 */ /* 0x000fe2000001ff00 */
[----:B------:R0:W2:Y:S01]  /*08f0*/  F2I.FTZ.U32.TRUNC.NTZ R13, R12 ;  /* 0x0000000c000d7305 */ /* 0x0000a2000021f000 */
[----:B------:R-:W-:Y:S01]  /*0900*/  CS2R R44, SRZ ;  /* 0x00000000002c7805 */ /* 0x000fe2000001ff00 */
[----:B------:R-:W-:Y:S01]  /*0910*/  SGXT.U32 R10, R10, 0x4 ;  /* 0x000000040a0a781a */ /* 0x000fe20000000000 */
[----:B------:R-:W-:Y:S01]  /*0920*/  CS2R R46, SRZ ;  /* 0x00000000002e7805 */ /* 0x000fe2000001ff00 */
[----:B-1----:R-:W-:Y:S01]  /*0930*/  IADD3 R14, R16, 0xffffffe, RZ ;  /* 0x0ffffffe100e7810 */ /* 0x002fe20007ffe0ff */
[----:B------:R-:W-:Y:S01]  /*0940*/  IMAD.SHL.U32 R88, R88, 0x20, RZ ;  /* 0x0000002058587824 */ /* 0x000fe200078e00ff */
[----:B------:R-:W-:Y:S01]  /*0950*/  LOP3.LUT R28, R9, R10, RZ, 0xfc, !PT ;  /* 0x0000000a091c7212 */ /* 0x000fe200078efcff */
[----:B------:R-:W-:Y:S01]  /*0960*/  IMAD.SHL.U32 R89, R89, 0x20, RZ ;  /* 0x0000002059597824 */ /* 0x000fe200078e00ff */
[----:B------:R1:W3:Y:S01]  /*0970*/  F2I.FTZ.U32.TRUNC.NTZ R15, R14 ;  /* 0x0000000e000f7305 */ /* 0x0002e2000021f000 */
[----:B0-----:R-:W-:Y:S01]  /*0980*/  IMAD.MOV.U32 R12, RZ, RZ, RZ ;  /* 0x000000ffff0c7224 */ /* 0x001fe200078e00ff */
[----:B------:R-:W-:Y:S01]  /*0990*/  LOP3.LUT R27, R28, 0x60, RZ, 0xfc, !PT ;  /* 0x000000601c1b7812 */ /* 0x000fe200078efcff */
[----:B------:R-:W-:Y:S01]  /*09a0*/  IMAD R90, R78, c[0x0][0x18c], RZ ;  /* 0x000063004e5a7a24 */ /* 0x000fe200078e02ff */
[----:B------:R-:W-:-:S02]  /*09b0*/  IADD3 R10, R22, 0x50, RZ ;  /* 0x00000050160a7810 */ /* 0x000fc40007ffe0ff */
[----:B------:R-:W-:Y:S01]  /*09c0*/  LOP3.LUT R29, R28, 0x40, RZ, 0xfc, !PT ;  /* 0x000000401c1d7812 */ /* 0x000fe200078efcff */
[----:B--2---:R-:W-:Y:S01]  /*09d0*/  IMAD.MOV R17, RZ, RZ, -R13 ;  /* 0x000000ffff117224 */ /* 0x004fe200078e0a0d */
[----:B------:R-:W-:Y:S01]  /*09e0*/  ISETP.GE.AND P0, PT, R10, RZ, PT ;  /* 0x000000ff0a00720c */ /* 0x000fe20003f06270 */
[----:B-1----:R-:W-:Y:S01]  /*09f0*/  IMAD.MOV.U32 R14, RZ, RZ, RZ ;  /* 0x000000ffff0e7224 */ /* 0x002fe200078e00ff */
[----:B------:R-:W-:Y:S01]  /*0a00*/  IABS R21, R29 ;  /* 0x0000001d00157213 */ /* 0x000fe20000000000 */
[----:B------:R-:W-:Y:S01]  /*0a10*/  IMAD R17, R17, R24, RZ ;  /* 0x0000001811117224 */ /* 0x000fe200078e02ff */
[----:B------:R-:W-:Y:S02]  /*0a20*/  LOP3.LUT R31, R28, 0x20, RZ, 0xfc, !PT ;  /* 0x000000201c1f7812 */ /* 0x000fe400078efcff */
[----:B------:R-:W-:Y:S01]  /*0a30*/  SHF.R.S32.HI R91, RZ, 0x5, R91 ;  /* 0x00000005ff5b7819 */ /* 0x000fe2000001145b */
[----:B---3--:R-:W-:Y:S02]  /*0a40*/  IMAD.MOV R19, RZ, RZ, -R15 ;  /* 0x000000ffff137224 */ /* 0x008fe400078e0a0f */
[----:B------:R-:W-:Y:S01]  /*0a50*/  IMAD.HI.U32 R12, R13, R17, R12 ;  /* 0x000000110d0c7227 */ /* 0x000fe200078e000c */
[----:B------:R-:W-:-:S03]  /*0a60*/  IABS R17, R27 ;  /* 0x0000001b00117213 */ /* 0x000fc60000000000 */
[----:B------:R-:W-:Y:S01]  /*0a70*/  IMAD R13, R19, R26, RZ ;  /* 0x0000001a130d7224 */ /* 0x000fe200078e02ff */
[----:B------:R-:W-:Y:S01]  /*0a80*/  IABS R19, R10 ;  /* 0x0000000a00137213 */ /* 0x000fe20000000000 */
[----:B------:R-:W-:-:S04]  /*0a90*/  IMAD.HI.U32 R10, R12, R17, RZ ;  /* 0x000000110c0a7227 */ /* 0x000fc800078e00ff */
[----:B------:R-:W-:-:S04]  /*0aa0*/  IMAD.HI.U32 R20, R15, R13, R14 ;  /* 0x0000000d0f147227 */ /* 0x000fc800078e000e */
[----:B------:R-:W-:Y:S02]  /*0ab0*/  IMAD.MOV.U32 R13, RZ, RZ, R8 ;  /* 0x000000ffff0d7224 */ /* 0x000fe400078e0008 */
[----:B------:R-:W-:-:S04]  /*0ac0*/  IMAD.HI.U32 R15, R12, R23, RZ ;  /* 0x000000170c0f7227 */ /* 0x000fc800078e00ff */
[----:B------:R-:W-:-:S04]  /*0ad0*/  IMAD.HI.U32 R8, R12, R13, RZ ;  /* 0x0000000d0c087227 */ /* 0x000fc800078e00ff */
[----:B------:R-:W-:Y:S02]  /*0ae0*/  IMAD.MOV R8, RZ, RZ, -R8 ;  /* 0x000000ffff087224 */ /* 0x000fe400078e0a08 */
[----:B------:R-:W-:Y:S02]  /*0af0*/  IMAD.MOV R10, RZ, RZ, -R10 ;  /* 0x000000ffff0a7224 */ /* 0x000fe400078e0a0a */
[----:B------:R-:W-:Y:S02]  /*0b00*/  IMAD R8, R24, R8, R13 ;  /* 0x0000000818087224 */ /* 0x000fe400078e020d */
[----:B------:R-:W-:-:S03]  /*0b10*/  IMAD.HI.U32 R13, R12, R19, RZ ;  /* 0x000000130c0d7227 */ /* 0x000fc600078e00ff */
[----:B------:R-:W-:Y:S01]  /*0b20*/  ISETP.GT.U32.AND P3, PT, R24, R8, PT ;  /* 0x000000081800720c */ /* 0x000fe20003f64070 */
[----:B------:R-:W-:-:S04]  /*0b30*/  IMAD.HI.U32 R14, R12, R21, RZ ;  /* 0x000000150c0e7227 */ /* 0x000fc800078e00ff */
[----:B------:R-:W-:Y:S02]  /*0b40*/  IMAD.MOV R16, RZ, RZ, -R13 ;  /* 0x000000ffff107224 */ /* 0x000fe400078e0a0d */
[----:B------:R-:W-:Y:S02]  /*0b50*/  IMAD.MOV R18, RZ, RZ, -R15 ;  /* 0x000000ffff127224 */ /* 0x000fe400078e0a0f */
[C---:B------:R-:W-:Y:S02]  /*0b60*/  IMAD R13, R24.reuse, R10, R17 ;  /* 0x0000000a180d7224 */ /* 0x040fe400078e0211 */
[----:B------:R-:W-:Y:S02]  /*0b70*/  IMAD.MOV R14, RZ, RZ, -R14 ;  /* 0x000000ffff0e7224 */ /* 0x000fe400078e0a0e */
[C---:B------:R-:W-:Y:S01]  /*0b80*/  IMAD R15, R24.reuse, R16, R19 ;  /* 0x00000010180f7224 */ /* 0x040fe200078e0213 */
[----:B------:R-:W-:Y:S01]  /*0b90*/  IABS R19, R31 ;  /* 0x0000001f00137213 */ /* 0x000fe20000000000 */
[----:B------:R-:W-:Y:S01]  /*0ba0*/  IMAD R17, R24, R18, R23 ;  /* 0x0000001218117224 */ /* 0x000fe200078e0217 */
[----:B------:R-:W-:Y:S01]  /*0bb0*/  IABS R23, R28 ;  /* 0x0000001c00177213 */ /* 0x000fe20000000000 */
[----:B------:R-:W-:Y:S01]  /*0bc0*/  @!P3 IMAD.IADD R8, R8, 0x1, -R24 ;  /* 0x000000010808b824 */ /* 0x000fe200078e0a18 */
[C---:B------:R-:W-:Y:S01]  /*0bd0*/  ISETP.GT.U32.AND P3, PT, R24.reuse, R15, PT ;  /* 0x0000000f1800720c */ /* 0x040fe20003f64070 */
[C---:B------:R-:W-:Y:S01]  /*0be0*/  IMAD R16, R24.reuse, R14, R21 ;  /* 0x0000000e18107224 */ /* 0x040fe200078e0215 */
[----:B------:R-:W-:Y:S01]  /*0bf0*/  ISETP.GT.U32.AND P5, PT, R24, R17, PT ;  /* 0x000000111800720c */ /* 0x000fe20003fa4070 */
[----:B------:R-:W-:Y:S01]  /*0c00*/  IMAD.HI.U32 R10, R12, R19, RZ ;  /* 0x000000130c0a7227 */ /* 0x000fe200078e00ff */
[----:B------:R-:W-:-:S02]  /*0c10*/  ISETP.GT.U32.AND P6, PT, R24, R8, PT ;  /* 0x000000081800720c */ /* 0x000fc40003fc4070 */
[----:B------:R-:W-:Y:S01]  /*0c20*/  ISETP.GT.U32.AND P4, PT, R24, R16, PT ;  /* 0x000000101800720c */ /* 0x000fe20003f84070 */
[----:B------:R-:W-:Y:S01]  /*0c30*/  IMAD.MOV R10, RZ, RZ, -R10 ;  /* 0x000000ffff0a7224 */ /* 0x000fe200078e0a0a */
[----:B------:R-:W-:Y:S01]  /*0c40*/  IADD3 R14, R22, 0x10, RZ ;  /* 0x00000010160e7810 */ /* 0x000fe20007ffe0ff */
[----:B------:R-:W-:Y:S01]  /*0c50*/  IMAD.HI.U32 R20, R20, R25, RZ ;  /* 0x0000001914147227 */ /* 0x000fe200078e00ff */
[----:B------:R-:W-:Y:S02]  /*0c60*/  ISETP.GT.U32.AND P1, PT, R24, R13, PT ;  /* 0x0000000d1800720c */ /* 0x000fe40003f24070 */
[----:B------:R-:W-:Y:S01]  /*0c70*/  IABS R21, R14 ;  /* 0x0000000e00157213 */ /* 0x000fe20000000000 */
[--C-:B------:R-:W-:Y:S02]  /*0c80*/  @!P3 IMAD.IADD R15, R15, 0x1, -R24.reuse ;  /* 0x000000010f0fb824 */ /* 0x100fe400078e0a18 */
[--C-:B------:R-:W-:Y:S02]  /*0c90*/  @!P5 IMAD.IADD R17, R17, 0x1, -R24.reuse ;  /* 0x000000011111d824 */ /* 0x100fe400078e0a18 */
[----:B------:R-:W-:-:S02]  /*0ca0*/  @!P6 IMAD.IADD R8, R8, 0x1, -R24 ;  /* 0x000000010808e824 */ /* 0x000fc400078e0a18 */
[C---:B------:R-:W-:Y:S01]  /*0cb0*/  IMAD R18, R24.reuse, R10, R19 ;  /* 0x0000000a18127224 */ /* 0x040fe200078e0213 */
[----:B------:R-:W-:Y:S01]  /*0cc0*/  ISETP.GT.U32.AND P6, PT, R24, R17, PT ;  /* 0x000000111800720c */ /* 0x000fe20003fc4070 */
[----:B------:R-:W-:-:S04]  /*0cd0*/  IMAD.HI.U32 R10, R12, R21, RZ ;  /* 0x000000150c0a7227 */ /* 0x000fc800078e00ff */
[----:B------:R-:W-:-:S04]  /*0ce0*/  IMAD.HI.U32 R19, R12, R23, RZ ;  /* 0x000000170c137227 */ /* 0x000fc800078e00ff */
[----:B------:R-:W-:Y:S01]  /*0cf0*/  @!P4 IMAD.IADD R16, R16, 0x1, -R24 ;  /* 0x000000011010c824 */ /* 0x000fe200078e0a18 */
[C---:B------:R-:W-:Y:S01]  /*0d00*/  ISETP.GT.U32.AND P4, PT, R24.reuse, R15, PT ;  /* 0x0000000f1800720c */ /* 0x040fe20003f84070 */
[----:B------:R-:W-:Y:S02]  /*0d10*/  IMAD.MOV.U32 R12, RZ, RZ, R8 ;  /* 0x000000ffff0c7224 */ /* 0x000fe400078e0008 */
[----:B------:R-:W-:Y:S01]  /*0d20*/  IMAD.MOV R10, RZ, RZ, -R10 ;  /* 0x000000ffff0a7224 */ /* 0x000fe200078e0a0a */
[C---:B------:R-:W-:Y:S01]  /*0d30*/  ISETP.GT.U32.AND P5, PT, R24.reuse, R16, PT ;  /* 0x000000101800720c */ /* 0x040fe20003fa4070 */
[----:B------:R-:W-:Y:S01]  /*0d40*/  @!P2 IMAD.MOV R12, RZ, RZ, -R12 ;  /* 0x000000ffff0ca224 */ /* 0x000fe200078e0a0c */
[C---:B------:R-:W-:Y:S01]  /*0d50*/  ISETP.GT.U32.AND P2, PT, R24.reuse, R18, PT ;  /* 0x000000121800720c */ /* 0x040fe20003f44070 */
[----:B------:R-:W-:Y:S02]  /*0d60*/  IMAD.MOV R8, RZ, RZ, -R19 ;  /* 0x000000ffff087224 */ /* 0x000fe400078e0a13 */
[----:B------:R-:W-:-:S02]  /*0d70*/  IMAD R19, R24, R10, R21 ;  /* 0x0000000a18137224 */ /* 0x000fc400078e0215 */
[----:B------:R-:W-:Y:S02]  /*0d80*/  IMAD.MOV R20, RZ, RZ, -R20 ;  /* 0x000000ffff147224 */ /* 0x000fe400078e0a14 */
[C---:B------:R-:W-:Y:S02]  /*0d90*/  IMAD R21, R24.reuse, R8, R23 ;  /* 0x0000000818157224 */ /* 0x040fe400078e0217 */
[--C-:B------:R-:W-:Y:S01]  /*0da0*/  @!P4 IMAD.IADD R15, R15, 0x1, -R24.reuse ;  /* 0x000000010f0fc824 */ /* 0x100fe200078e0a18 */
[----:B------:R-:W-:Y:S01]  /*0db0*/  ISETP.GT.U32.AND P4, PT, R24, R19, PT ;  /* 0x000000131800720c */ /* 0x000fe20003f84070 */
[----:B------:R-:W-:Y:S01]  /*0dc0*/  IMAD R23, R26, R20, R25 ;  /* 0x000000141a177224 */ /* 0x000fe200078e0219 */
[----:B------:R-:W-:Y:S01]  /*0dd0*/  LOP3.LUT R20, R2, 0x7, RZ, 0xc0, !PT ;  /* 0x0000000702147812 */ /* 0x000fe200078ec0ff */
[--C-:B------:R-:W-:Y:S01]  /*0de0*/  @!P6 IMAD.IADD R17, R17, 0x1, -R24.reuse ;  /* 0x000000011111e824 */ /* 0x100fe200078e0a18 */
[----:B------:R-:W-:Y:S01]  /*0df0*/  ISETP.GT.U32.AND P6, PT, R24, R21, PT ;  /* 0x000000151800720c */ /* 0x000fe20003fc4070 */
[--C-:B------:R-:W-:Y:S01]  /*0e00*/  @!P1 IMAD.IADD R13, R13, 0x1, -R24.reuse ;  /* 0x000000010d0d9824 */ /* 0x100fe200078e0a18 */
[----:B------:R-:W-:Y:S01]  /*0e10*/  ISETP.GE.AND P1, PT, R30, RZ, PT ;  /* 0x000000ff1e00720c */ /* 0x000fe20003f26270 */
[--C-:B------:R-:W-:Y:S01]  /*0e20*/  @!P2 IMAD.IADD R18, R18, 0x1, -R24.reuse ;  /* 0x000000011212a824 */ /* 0x100fe200078e0a18 */
[----:B------:R-:W-:Y:S01]  /*0e30*/  ISETP.GT.U32.AND P2, PT, R26, R23, PT ;  /* 0x000000171a00720c */ /* 0x000fe20003f44070 */
[----:B------:R-:W-:Y:S01]  /*0e40*/  IMAD.SHL.U32 R8, R2, 0x10, RZ ;  /* 0x0000001002087824 */ /* 0x000fe200078e00ff */
[----:B------:R-:W-:Y:S01]  /*0e50*/  ISETP.GT.U32.AND P3, PT, R24, R13, PT ;  /* 0x0000000d1800720c */ /* 0x000fe20003f64070 */
[--C-:B------:R-:W-:Y:S01]  /*0e60*/  @!P5 IMAD.IADD R16, R16, 0x1, -R24.reuse ;  /* 0x000000011010d824 */ /* 0x100fe200078e0a18 */
[----:B------:R-:W-:Y:S01]  /*0e70*/  ISETP.GE.AND P5, PT, R27, RZ, PT ;  /* 0x000000ff1b00720c */ /* 0x000fe20003fa6270 */
[--C-:B------:R-:W-:Y:S01]  /*0e80*/  @!P4 IMAD.IADD R19, R19, 0x1, -R24.reuse ;  /* 0x000000011313c824 */ /* 0x100fe200078e0a18 */
[----:B------:R-:W-:Y:S01]  /*0e90*/  LOP3.LUT R27, R8, 0x600, RZ, 0xc0, !PT ;  /* 0x00000600081b7812 */ /* 0x000fe200078ec0ff */
[----:B------:R-:W-:Y:S01]  /*0ea0*/  IMAD.SHL.U32 R25, R2, 0x2, RZ ;  /* 0x0000000202197824 */ /* 0x000fe200078e00ff */
[C---:B------:R-:W-:Y:S01]  /*0eb0*/  ISETP.GT.U32.AND P4, PT, R24.reuse, R18, PT ;  /* 0x000000121800720c */ /* 0x040fe20003f84070 */
[----:B------:R-:W-:Y:S01]  /*0ec0*/  @!P6 IMAD.IADD R21, R21, 0x1, -R24 ;  /* 0x000000011515e824 */ /* 0x000fe200078e0a18 */
[----:B------:R-:W-:Y:S01]  /*0ed0*/  ISETP.GT.U32.AND P6, PT, R24, R19, PT ;  /* 0x000000131800720c */ /* 0x000fe20003fc4070 */
[----:B------:R-:W-:Y:S01]  /*0ee0*/  IMAD R27, R20, 0x40, R27 ;  /* 0x00000040141b7824 */ /* 0x000fe200078e021b */
[----:B------:R-:W-:Y:S01]  /*0ef0*/  LOP3.LUT R22, R25, 0x10, RZ, 0xc0, !PT ;  /* 0x0000001019167812 */ /* 0x000fe200078ec0ff */
[----:B------:R-:W-:Y:S01]  /*0f00*/  @!P2 IMAD.IADD R23, R23, 0x1, -R26 ;  /* 0x000000011717a824 */ /* 0x000fe200078e0a1a */
[----:B------:R-:W-:Y:S01]  /*0f10*/  ISETP.GT.U32.AND P2, PT, R24, R21, PT ;  /* 0x000000151800720c */ /* 0x000fe20003f44070 */
[--C-:B------:R-:W-:Y:S01]  /*0f20*/  @!P3 IMAD.IADD R13, R13, 0x1, -R24.reuse ;  /* 0x000000010d0db824 */ /* 0x100fe200078e0a18 */
[----:B------:R-:W-:Y:S01]  /*0f30*/  ISETP.GE.AND P3, PT, R14, RZ, PT ;  /* 0x000000ff0e00720c */ /* 0x000fe20003f66270 */
[----:B------:R-:W-:Y:S01]  /*0f40*/  IMAD R20, R20, 0x110, RZ ;  /* 0x0000011014147824 */ /* 0x000fe200078e02ff */
[----:B------:R-:W-:Y:S01]  /*0f50*/  LOP3.LUT R92, R25, 0x3fe, RZ, 0xc0, !PT ;  /* 0x000003fe195c7812 */ /* 0x000fe200078ec0ff */
[----:B------:R-:W-:Y:S01]  /*0f60*/  IMAD.MOV.U32 R14, RZ, RZ, R13 ;  /* 0x000000ffff0e7224 */ /* 0x000fe200078e000d */
[----:B------:R-:W-:Y:S01]  /*0f70*/  LEA.HI R13, R11, R22, RZ, 0x1e ;  /* 0x000000160b0d7211 */ /* 0x000fe200078ff0ff */
[--C-:B------:R-:W-:Y:S01]  /*0f80*/  @!P4 IMAD.IADD R18, R18, 0x1, -R24.reuse ;  /* 0x000000011212c824 */ /* 0x100fe200078e0a18 */
[----:B------:R-:W-:Y:S01]  /*0f90*/  ISETP.GE.AND P4, PT, R28, RZ, PT ;  /* 0x000000ff1c00720c */ /* 0x000fe20003f86270 */
[--C-:B------:R-:W-:Y:S01]  /*0fa0*/  @!P6 IMAD.IADD R19, R19, 0x1, -R24.reuse ;  /* 0x000000011313e824 */ /* 0x100fe200078e0a18 */
[----:B------:R-:W-:Y:S01]  /*0fb0*/  LOP3.LUT R20, R20, R13, RZ, 0x3c, !PT ;  /* 0x0000000d14147212 */ /* 0x000fe200078e3cff */
[----:B------:R-:W-:Y:S01]  /*0fc0*/  IMAD.SHL.U32 R13, R2, 0x80, RZ ;  /* 0x00000080020d7824 */ /* 0x000fe200078e00ff */
[----:B------:R-:W-:Y:S01]  /*0fd0*/  ISETP.GE.AND P6, PT, R29, RZ, PT ;  /* 0x000000ff1d00720c */ /* 0x000fe20003fc6270 */
[----:B------:R-:W-:Y:S01]  /*0fe0*/  @!P2 IMAD.IADD R21, R21, 0x1, -R24 ;  /* 0x000000011515a824 */ /* 0x000fe200078e0a18 */
[----:B------:R-:W-:Y:S01]  /*0ff0*/  ISETP.GE.AND P2, PT, R31, RZ, PT ;  /* 0x000000ff1f00720c */ /* 0x000fe20003f46270 */
[----:B------:R-:W-:Y:S01]  /*1000*/  IMAD.MOV.U32 R22, RZ, RZ, R17 ;  /* 0x000000ffff167224 */ /* 0x000fe200078e0011 */
[----:B------:R-:W-:Y:S01]  /*1010*/  LOP3.LUT R13, R13, 0x800, RZ, 0xc0, !PT ;  /* 0x000008000d0d7812 */ /* 0x000fe200078ec0ff */
[----:B------:R-:W-:-:S02]  /*1020*/  IMAD.MOV.U32 R24, RZ, RZ, R18 ;  /* 0x000000ffff187224 */ /* 0x000fc400078e0012 */
[----:B------:R-:W-:Y:S01]  /*1030*/  @!P5 IMAD.MOV R14, RZ, RZ, -R14 ;  /* 0x000000ffff0ed224 */ /* 0x000fe200078e0a0e */
[----:B------:R-:W-:Y:S01]  /*1040*/  ISETP.GT.U32.AND P5, PT, R26, R23, PT ;  /* 0x000000171a00720c */ /* 0x000fe20003fa4070 */
[----:B------:R-:W-:Y:S01]  /*1050*/  IMAD.IADD R77, R13, 0x1, R20 ;  /* 0x000000010d4d7824 */ /* 0x000fe200078e0214 */
[----:B------:R-:W-:Y:S01]  /*1060*/  LOP3.LUT R13, RZ, c[0x0][0x17c], RZ, 0x33, !PT ;  /* 0x00005f00ff0d7a12 */ /* 0x000fe200078e33ff */
[----:B------:R-:W-:Y:S02]  /*1070*/  IMAD.MOV.U32 R20, RZ, RZ, R16 ;  /* 0x000000ffff147224 */ /* 0x000fe400078e0010 */
[----:B------:R-:W-:Y:S01]  /*1080*/  @!P0 IMAD.MOV R15, RZ, RZ, -R15 ;  /* 0x000000ffff0f8224 */ /* 0x000fe200078e0a0f */
[----:B------:R-:W-:Y:S01]  /*1090*/  ISETP.NE.AND P0, PT, RZ, c[0x0][0x17c], PT ;  /* 0x00005f00ff007a0c */ /* 0x000fe20003f05270 */
[----:B------:R-:W-:Y:S02]  /*10a0*/  @!P6 IMAD.MOV R20, RZ, RZ, -R20 ;  /* 0x000000ffff14e224 */ /* 0x000fe400078e0a14 */
[----:B------:R-:W-:Y:S01]  /*10b0*/  @!P1 IMAD.MOV R22, RZ, RZ, -R22 ;  /* 0x000000ffff169224 */ /* 0x000fe200078e0a16 */
[C---:B------:R-:W-:Y:S01]  /*10c0*/  SEL R16, R13.reuse, R12, !P0 ;  /* 0x0000000c0d107207 */ /* 0x040fe20004000000 */
[----:B------:R-:W-:Y:S01]  /*10d0*/  @!P2 IMAD.MOV R24, RZ, RZ, -R24 ;  /* 0x000000ffff18a224 */ /* 0x000fe200078e0a18 */
[C---:B------:R-:W-:Y:S01]  /*10e0*/  SEL R17, R13.reuse, R14, !P0 ;  /* 0x0000000e0d117207 */ /* 0x040fe20004000000 */
[----:B------:R-:W-:Y:S01]  /*10f0*/  @!P3 IMAD.MOV R19, RZ, RZ, -R19 ;  /* 0x000000ffff13b224 */ /* 0x000fe200078e0a13 */
[C---:B------:R-:W-:Y:S01]  /*1100*/  SEL R18, R13.reuse, R15, !P0 ;  /* 0x0000000f0d127207 */ /* 0x040fe20004000000 */
[----:B------:R-:W-:Y:S01]  /*1110*/  @!P4 IMAD.MOV R21, RZ, RZ, -R21 ;  /* 0x000000ffff15c224 */ /* 0x000fe200078e0a15 */
[----:B------:R-:W-:Y:S01]  /*1120*/  SEL R20, R13, R20, !P0 ;  /* 0x000000140d147207 */ /* 0x000fe20004000000 */
[----:B------:R-:W-:Y:S01]  /*1130*/  @!P5 IMAD.IADD R23, R23, 0x1, -R26 ;  /* 0x000000011717d824 */ /* 0x000fe200078e0a1a */
[C---:B------:R-:W-:Y:S01]  /*1140*/  SEL R22, R13.reuse, R22, !P0 ;  /* 0x000000160d167207 */ /* 0x040fe20004000000 */
[----:B------:R-:W-:Y:S01]  /*1150*/  IMAD R16, R16, c[0x0][0x190], RZ ;  /* 0x0000640010107a24 */ /* 0x000fe200078e02ff */
[C---:B------:R-:W-:Y:S01]  /*1160*/  SEL R24, R13.reuse, R24, !P0 ;  /* 0x000000180d187207 */ /* 0x040fe20004000000 */
[----:B------:R-:W-:Y:S01]  /*1170*/  IMAD.SHL.U32 R10, R2, 0x8, RZ ;  /* 0x00000008020a7824 */ /* 0x000fe200078e00ff */
[----:B------:R-:W-:Y:S01]  /*1180*/  SEL R19, R13, R19, !P0 ;  /* 0x000000130d137207 */ /* 0x000fe20004000000 */
[----:B------:R-:W-:Y:S01]  /*1190*/  IMAD R17, R17, c[0x0][0x190], RZ ;  /* 0x0000640011117a24 */ /* 0x000fe200078e02ff */
[----:B------:R-:W-:Y:S01]  /*11a0*/  SEL R21, R13, R21, !P0 ;  /* 0x000000150d157207 */ /* 0x000fe20004000000 */
[----:B------:R-:W-:Y:S01]  /*11b0*/  IMAD R18, R18, c[0x0][0x190], RZ ;  /* 0x0000640012127a24 */ /* 0x000fe200078e02ff */
[----:B------:R-:W-:Y:S01]  /*11c0*/  ISETP.GE.AND P1, PT, R0, RZ, PT ;  /* 0x000000ff0000720c */ /* 0x000fe20003f26270 */
[----:B------:R-:W-:Y:S01]  /*11d0*/  IMAD R20, R20, c[0x0][0x190], RZ ;  /* 0x0000640014147a24 */ /* 0x000fe200078e02ff */
[----:B------:R-:W-:Y:S01]  /*11e0*/  ISETP.NE.AND P0, PT, RZ, c[0x0][0x178], PT ;  /* 0x00005e00ff007a0c */ /* 0x000fe20003f05270 */
[----:B------:R-:W-:Y:S01]  /*11f0*/  IMAD R22, R22, c[0x0][0x190], RZ ;  /* 0x0000640016167a24 */ /* 0x000fe200078e02ff */
[----:B------:R-:W-:Y:S01]  /*1200*/  SHF.R.U32.HI R26, RZ, 0x3, R11 ;  /* 0x00000003ff1a7819 */ /* 0x000fe2000001160b */
[----:B------:R-:W-:Y:S01]  /*1210*/  IMAD R24, R24, c[0x0][0x190], RZ ;  /* 0x0000640018187a24 */ /* 0x000fe200078e02ff */
[--C-:B------:R-:W-:Y:S01]  /*1220*/  LOP3.LUT R76, R10, 0x30, R25.reuse, 0x48, !PT ;  /* 0x000000300a4c7812 */ /* 0x100fe200078e4819 */
[----:B------:R-:W-:Y:S01]  /*1230*/  IMAD R19, R19, c[0x0][0x190], RZ ;  /* 0x0000640013137a24 */ /* 0x000fe200078e02ff */
[----:B------:R-:W-:Y:S01]  /*1240*/  SHF.R.U32.HI R11, RZ, 0x2, R2 ;  /* 0x00000002ff0b7819 */ /* 0x000fe20000011602 */
[----:B------:R-:W-:Y:S01]  /*1250*/  IMAD R21, R21, c[0x0][0x190], RZ ;  /* 0x0000640015157a24 */ /* 0x000fe200078e02ff */
[----:B------:R-:W-:Y:S01]  /*1260*/  LOP3.LUT R87, R26, 0x3fe, R25, 0x78, !PT ;  /* 0x000003fe1a577812 */ /* 0x000fe200078e7819 */
[----:B------:R-:W-:Y:S01]  /*1270*/  IMAD.IADD R76, R76, 0x1, R27 ;  /* 0x000000014c4c7824 */ /* 0x000fe200078e021b */
[----:B------:R-:W-:Y:S01]  /*1280*/  LEA R108, P2, R18, c[0x0][0x168], 0x1 ;  /* 0x00005a00126c7a11 */ /* 0x000fe200078408ff */
[----:B------:R-:W-:Y:S01]  /*1290*/  @!P1 IMAD.MOV R23, RZ, RZ, -R23 ;  /* 0x000000ffff179224 */ /* 0x000fe200078e0a17 */
[----:B------:R-:W-:Y:S01]  /*12a0*/  LEA R110, P1, R17, c[0x0][0x168], 0x1 ;  /* 0x00005a00116e7a11 */ /* 0x000fe200078208ff */
[----:B------:R-:W-:Y:S01]  /*12b0*/  CS2R R12, SRZ ;  /* 0x00000000000c7805 */ /* 0x000fe2000001ff00 */
[----:B------:R-:W-:Y:S01]  /*12c0*/  @!P0 LOP3.LUT R23, RZ, c[0x0][0x178], RZ, 0x33, !PT ;  /* 0x00005e00ff178a12 */ /* 0x000fe200078e33ff */
[----:B------:R-:W-:Y:S01]  /*12d0*/  CS2R R14, SRZ ;  /* 0x00000000000e7805 */ /* 0x000fe2000001ff00 */
[----:B------:R-:W-:-:S02]  /*12e0*/  LEA R112, P0, R16, c[0x0][0x168], 0x1 ;  /* 0x00005a0010707a11 */ /* 0x000fc400078008ff */
[----:B------:R-:W-:Y:S01]  /*12f0*/  LEA R106, P3, R20, c[0x0][0x168], 0x1 ;  /* 0x00005a00146a7a11 */ /* 0x000fe200078608ff */
[----:B------:R-:W-:Y:S01]  /*1300*/  IMAD R23, R23, c[0x0][0x184], RZ ;  /* 0x0000610017177a24 */ /* 0x000fe200078e02ff */
[----:B------:R-:W-:Y:S02]  /*1310*/  LEA.HI.X.SX32 R113, R16, c[0x0][0x16c], 0x1, P0 ;  /* 0x00005b0010717a11 */ /* 0x000fe400000f0eff */
[----:B------:R-:W-:Y:S02]  /*1320*/  LEA R104, P4, R22, c[0x0][0x168], 0x1 ;  /* 0x00005a0016687a11 */ /* 0x000fe400078808ff */
[C---:B------:R-:W-:Y:S02]  /*1330*/  LEA R114, P6, R23.reuse, c[0x0][0x160], 0x1 ;  /* 0x0000580017727a11 */ /* 0x040fe400078c08ff */
[----:B------:R-:W-:Y:S02]  /*1340*/  LEA R102, P5, R24, c[0x0][0x168], 0x1 ;  /* 0x00005a0018667a11 */ /* 0x000fe400078a08ff */
[----:B------:R-:W-:-:S02]  /*1350*/  LEA.HI.X.SX32 R115, R23, c[0x0][0x164], 0x1, P6 ;  /* 0x0000590017737a11 */ /* 0x000fc400030f0eff */
[----:B------:R-:W-:Y:S02]  /*1360*/  LEA R100, P6, R19, c[0x0][0x168], 0x1 ;  /* 0x00005a0013647a11 */ /* 0x000fe400078c08ff */
[----:B------:R-:W-:Y:S02]  /*1370*/  LEA R98, P0, R21, c[0x0][0x168], 0x1 ;  /* 0x00005a0015627a11 */ /* 0x000fe400078008ff */
[----:B------:R-:W-:Y:S02]  /*1380*/  LOP3.LUT R92, R92, 0x30, R11, 0x78, !PT ;  /* 0x000000305c5c7812 */ /* 0x000fe400078e780b */
[----:B------:R-:W-:Y:S02]  /*1390*/  LOP3.LUT R93, R87, 0x40, RZ, 0x3c, !PT ;  /* 0x00000040575d7812 */ /* 0x000fe400078e3cff */
[----:B------:R-:W-:Y:S02]  /*13a0*/  LEA.HI.X.SX32 R111, R17, c[0x0][0x16c], 0x1, P1 ;  /* 0x00005b00116f7a11 */ /* 0x000fe400008f0eff */
[----:B------:R-:W-:-:S02]  /*13b0*/  LEA.HI.X.SX32 R109, R18, c[0x0][0x16c], 0x1, P2 ;  /* 0x00005b00126d7a11 */ /* 0x000fc400010f0eff */
[----:B------:R-:W-:Y:S02]  /*13c0*/  LEA.HI.X.SX32 R107, R20, c[0x0][0x16c], 0x1, P3 ;  /* 0x00005b00146b7a11 */ /* 0x000fe400018f0eff */
[----:B------:R-:W-:Y:S02]  /*13d0*/  LEA.HI.X.SX32 R105, R22, c[0x0][0x16c], 0x1, P4 ;  /* 0x00005b0016697a11 */ /* 0x000fe400020f0eff */
[----:B------:R-:W-:Y:S02]  /*13e0*/  LEA.HI.X.SX32 R103, R24, c[0x0][0x16c], 0x1, P5 ;  /* 0x00005b0018677a11 */ /* 0x000fe400028f0eff */
[----:B------:R-:W-:Y:S02]  /*13f0*/  LEA.HI.X.SX32 R101, R19, c[0x0][0x16c], 0x1, P6 ;  /* 0x00005b0013657a11 */ /* 0x000fe400030f0eff */
[----:B------:R-:W-:Y:S02]  /*1400*/  LEA.HI.X.SX32 R99, R21, c[0x0][0x16c], 0x1, P0 ;  /* 0x00005b0015637a11 */ /* 0x000fe400000f0eff */
.L_x_2:
[----:B------:R-:W-:Y:S01]  /*1410*/  ISETP.GE.AND P0, PT, R96, UR4, PT ;  /* 0x0000000460007c0c */ /* 0x000fe2000bf06270 */
[----:B------:R-:W-:Y:S01]  /*1420*/  IMAD.WIDE R16, R79, 0x2, R114 ;  /* 0x000000024f107825 */ /* 0x000fe200078e0272 */
[----:B------:R-:W-:-:S02]  /*1430*/  PRMT R26, RZ, 0x7610, R26 ;  /* 0x00007610ff1a7816 */ /* 0x000fc4000000001a */
[----:B------:R-:W-:Y:S01]  /*1440*/  ISETP.GE.AND P1, PT, R95, UR4, PT ;  /* 0x000000045f007c0c */ /* 0x000fe2000bf26270 */
[----:B------:R-:W-:Y:S01]  /*1450*/  IMAD.WIDE R18, R86, 0x2, R114 ;  /* 0x0000000256127825 */ /* 0x000fe200078e0272 */
[----:B------:R-:W-:-:S07]  /*1460*/  PRMT R28, RZ, 0x7610, R28 ;  /* 0x00007610ff1c7816 */ /* 0x000fce000000001c */
[----:B------:R0:W2:Y:S01]  /*1470*/  @!P0 LDG.E.U16 R26, [R16.64] ;  /* 0x00000006101a8981 */ /* 0x0000a2000c1e1500 */
[----:B------:R-:W-:Y:S02]  /*1480*/  ISETP.GE.AND P0, PT, R94, UR4, PT ;  /* 0x000000045e007c0c */ /* 0x000fe4000bf06270 */
[----:B------:R-:W-:Y:S01]  /*1490*/  PRMT R30, RZ, 0x7610, R30 ;  /* 0x00007610ff1e7816 */ /* 0x000fe2000000001e */
[----:B------:R1:W3:Y:S01]  /*14a0*/  @!P1 LDG.E.U16 R28, [R18.64] ;  /* 0x00000006121c9981 */ /* 0x0002e2000c1e1500 */
[----:B------:R-:W-:Y:S01]  /*14b0*/  ISETP.GE.AND P1, PT, R3, UR4, PT ;  /* 0x0000000403007c0c */ /* 0x000fe2000bf26270 */
[--C-:B------:R-:W-:Y:S01]  /*14c0*/  IMAD.WIDE R20, R83, 0x2, R114.reuse ;  /* 0x0000000253147825 */ /* 0x100fe200078e0272 */
[----:B------:R-:W-:Y:S02]  /*14d0*/  ISETP.GE.AND P2, PT, R4, UR4, PT ;  /* 0x0000000404007c0c */ /* 0x000fe4000bf46270 */
[----:B------:R-:W-:Y:S01]  /*14e0*/  ISETP.GE.AND P3, PT, R5, UR4, PT ;  /* 0x0000000405007c0c */ /* 0x000fe2000bf66270 */
[----:B0-----:R-:W-:Y:S01]  /*14f0*/  IMAD.WIDE R16, R85, 0x2, R114 ;  /* 0x0000000255107825 */ /* 0x001fe200078e0272 */
[----:B------:R-:W-:-:S02]  /*1500*/  ISETP.GE.AND P4, PT, R6, UR4, PT ;  /* 0x0000000406007c0c */ /* 0x000fc4000bf86270 */
[----:B------:R-:W-:Y:S01]  /*1510*/  PRMT R32, RZ, 0x7610, R32 ;  /* 0x00007610ff207816 */ /* 0x000fe20000000020 */
[----:B-1----:R-:W-:Y:S01]  /*1520*/  IMAD.WIDE R18, R84, 0x2, R114 ;  /* 0x0000000254127825 */ /* 0x002fe200078e0272 */
[----:B------:R0:W4:Y:S01]  /*1530*/  @!P0 LDG.E.U16 R30, [R16.64] ;  /* 0x00000006101e8981 */ /* 0x000122000c1e1500 */
[----:B------:R-:W-:Y:S02]  /*1540*/  ISETP.GE.AND P0, PT, R7, UR4, PT ;  /* 0x0000000407007c0c */ /* 0x000fe4000bf06270 */
[----:B------:R-:W-:Y:S01]  /*1550*/  PRMT R34, RZ, 0x7610, R34 ;  /* 0x00007610ff227816 */ /* 0x000fe20000000022 */
[----:B------:R-:W-:Y:S01]  /*1560*/  IMAD.WIDE R22, R82, 0x2, R114 ;  /* 0x0000000252167825 */ /* 0x000fe200078e0272 */
[----:B------:R-:W-:Y:S01]  /*1570*/  PRMT R36, RZ, 0x7610, R36 ;  /* 0x00007610ff247816 */ /* 0x000fe20000000024 */
[----:B------:R1:W5:Y:S01]  /*1580*/  @!P1 LDG.E.U16 R32, [R18.64] ;  /* 0x0000000612209981 */ /* 0x000362000c1e1500 */
[----:B------:R-:W-:Y:S01]  /*1590*/  PRMT R38, RZ, 0x7610, R38 ;  /* 0x00007610ff267816 */ /* 0x000fe20000000026 */
[----:B------:R-:W-:Y:S01]  /*15a0*/  IMAD.WIDE R24, R81, 0x2, R114 ;  /* 0x0000000251187825 */ /* 0x000fe200078e0272 */
[----:B------:R-:W-:Y:S01]  /*15b0*/  PRMT R40, RZ, 0x7610, R40 ;  /* 0x00007610ff287816 */ /* 0x000fe20000000028 */
[----:B------:R1:W3:Y:S02]  /*15c0*/  @!P2 LDG.E.U16 R34, [R20.64] ;  /* 0x000000061422a981 */ /* 0x0002e4000c1e1500 */
[----:B0-----:R-:W-:-:S02]  /*15d0*/  IMAD.WIDE R16, R80, 0x2, R114 ;  /* 0x0000000250107825 */ /* 0x001fc400078e0272 */
[----:B------:R0:W5:Y:S04]  /*15e0*/  @!P3 LDG.E.U16 R36, [R22.64] ;  /* 0x000000061624b981 */ /* 0x000168000c1e1500 */
[----:B------:R0:W5:Y:S04]  /*15f0*/  @!P4 LDG.E.U16 R38, [R24.64] ;  /* 0x000000061826c981 */ /* 0x000168000c1e1500 */
[----:B------:R0:W5:Y:S04]  /*1600*/  @!P0 LDG.E.U16 R40, [R16.64] ;  /* 0x0000000610288981 */ /* 0x000168000c1e1500 */
[----:B------:R-:W-:Y:S01]  /*1610*/  BAR.SYNC.DEFER_BLOCKING 0x0 ;  /* 0x0000000000007b1d */ /* 0x000fe20000010000 */
[----:B------:R-:W-:Y:S01]  /*1620*/  ISETP.GE.AND P1, PT, R78, UR4, PT ;  /* 0x000000044e007c0c */ /* 0x000fe2000bf26270 */
[----:B-1----:R-:W-:Y:S01]  /*1630*/  IMAD.WIDE R18, R90, 0x2, R98 ;  /* 0x000000025a127825 */ /* 0x002fe200078e0262 */
[----:B------:R-:W-:-:S02]  /*1640*/  PRMT R31, RZ, 0x7610, R31 ;  /* 0x00007610ff1f7816 */ /* 0x000fc4000000001f */
[----:B------:R-:W-:Y:S01]  /*1650*/  PRMT R29, RZ, 0x7610, R29 ;  /* 0x00007610ff1d7816 */ /* 0x000fe2000000001d */
[----:B------:R-:W-:Y:S01]  /*1660*/  IMAD.WIDE R20, R90, 0x2, R100 ;  /* 0x000000025a147825 */ /* 0x000fe200078e0264 */
[----:B------:R-:W-:-:S03]  /*1670*/  PRMT R27, RZ, 0x7610, R27 ;  /* 0x00007610ff1b7816 */ /* 0x000fc6000000001b */
[C---:B0-----:R-:W-:Y:S01]  /*1680*/  IMAD.WIDE R22, R90.reuse, 0x2, R102 ;  /* 0x000000025a167825 */ /* 0x041fe200078e0266 */
[----:B------:R-:W-:Y:S02]  /*1690*/  PRMT R97, RZ, 0x7610, R97 ;  /* 0x00007610ff617816 */ /* 0x000fe40000000061 */
[----:B------:R-:W-:Y:S01]  /*16a0*/  PRMT R117, RZ, 0x7610, R117 ;  /* 0x00007610ff757816 */ /* 0x000fe20000000075 */
[C---:B------:R-:W-:Y:S01]  /*16b0*/  IMAD.WIDE R16, R90.reuse, 0x2, R104 ;  /* 0x000000025a107825 */ /* 0x040fe200078e0268 */
[----:B------:R-:W-:Y:S02]  /*16c0*/  PRMT R119, RZ, 0x7610, R119 ;  /* 0x00007610ff777816 */ /* 0x000fe40000000077 */
[----:B------:R-:W-:Y:S01]  /*16d0*/  PRMT R121, RZ, 0x7610, R121 ;  /* 0x00007610ff797816 */ /* 0x000fe20000000079 */
[C---:B------:R-:W-:Y:S01]  /*16e0*/  IMAD.WIDE R24, R90.reuse, 0x2, R112 ;  /* 0x000000025a187825 */ /* 0x040fe200078e0270 */
[----:B------:R-:W-:Y:S01]  /*16f0*/  PRMT R123, RZ, 0x7610, R123 ;  /* 0x00007610ff7b7816 */ /* 0x000fe2000000007b */
[----:B------:R0:W5:Y:S04]  /*1700*/  @!P1 LDG.E.U16 R31, [R18.64] ;  /* 0x00000006121f9981 */ /* 0x000168000c1e1500 */
[----:B------:R1:W5:Y:S04]  /*1710*/  @!P1 LDG.E.U16 R29, [R20.64] ;  /* 0x00000006141d9981 */ /* 0x000368000c1e1500 */
[----:B------:R1:W5:Y:S01]  /*1720*/  @!P1 LDG.E.U16 R27, [R22.64] ;  /* 0x00000006161b9981 */ /* 0x000362000c1e1500 */
[----:B0-----:R-:W-:-:S03]  /*1730*/  IMAD.WIDE R18, R90, 0x2, R106 ;  /* 0x000000025a127825 */ /* 0x001fc600078e026a */
[----:B------:R-:W5:Y:S01]  /*1740*/  @!P1 LDG.E.U16 R97, [R16.64] ;  /* 0x0000000610619981 */ /* 0x000f62000c1e1500 */
[----:B-1----:R-:W-:-:S03]  /*1750*/  IMAD.WIDE R20, R90, 0x2, R108 ;  /* 0x000000025a147825 */ /* 0x002fc600078e026c */
[----:B------:R-:W5:Y:S01]  /*1760*/  @!P1 LDG.E.U16 R117, [R18.64] ;  /* 0x0000000612759981 */ /* 0x000f62000c1e1500 */
[----:B------:R-:W-:-:S03]  /*1770*/  IMAD.WIDE R22, R90, 0x2, R110 ;  /* 0x000000025a167825 */ /* 0x000fc600078e026e */
[----:B------:R-:W5:Y:S04]  /*1780*/  @!P1 LDG.E.U16 R119, [R20.64] ;  /* 0x0000000614779981 */ /* 0x000f68000c1e1500 */
[----:B------:R-:W5:Y:S04]  /*1790*/  @!P1 LDG.E.U16 R121, [R22.64] ;  /* 0x0000000616799981 */ /* 0x000f68000c1e1500 */
[----:B------:R-:W5:Y:S01]  /*17a0*/  @!P1 LDG.E.U16 R123, [R24.64] ;  /* 0x00000006187b9981 */ /* 0x000f62000c1e1500 */
[----:B------:R-:W-:-:S04]  /*17b0*/  IADD3 R91, R91, -0x1, RZ ;  /* 0xffffffff5b5b7810 */ /* 0x000fc80007ffe0ff */
[----:B------:R-:W-:Y:S01]  /*17c0*/  ISETP.NE.U32.AND P0, PT, R91, RZ, PT ;  /* 0x000000ff5b00720c */ /* 0x000fe20003f05070 */
[----:B------:R-:W-:Y:S01]  /*17d0*/  UIADD3 UR4, UR4, -0x20, URZ ;  /* 0xffffffe004047890 */ /* 0x000fe2000fffe03f */
[----:B------:R-:W-:-:S04]  /*17e0*/  IMAD.WIDE R112, R88, 0x2, R112 ;  /* 0x0000000258707825 */ /* 0x000fc800078e0270 */
[----:B------:R-:W-:-:S04]  /*17f0*/  IMAD.WIDE R110, R88, 0x2, R110 ;  /* 0x00000002586e7825 */ /* 0x000fc800078e026e */
[----:B------:R-:W-:-:S04]  /*1800*/  IMAD.WIDE R108, R88, 0x2, R108 ;  /* 0x00000002586c7825 */ /* 0x000fc800078e026c */
[----:B------:R-:W-:-:S04]  /*1810*/  IMAD.WIDE R106, R88, 0x2, R106 ;  /* 0x00000002586a7825 */ /* 0x000fc800078e026a */
[----:B------:R-:W-:-:S04]  /*1820*/  IMAD.WIDE R104, R88, 0x2, R104 ;  /* 0x0000000258687825 */ /* 0x000fc800078e0268 */
[----:B------:R-:W-:-:S04]  /*1830*/  IMAD.WIDE R102, R88, 0x2, R102 ;  /* 0x0000000258667825 */ /* 0x000fc800078e0266 */
[----:B------:R-:W-:-:S04]  /*1840*/  IMAD.WIDE R100, R88, 0x2, R100 ;  /* 0x0000000258647825 */ /* 0x000fc800078e0264 */
[----:B------:R-:W-:-:S04]  /*1850*/  IMAD.WIDE R98, R88, 0x2, R98 ;  /* 0x0000000258627825 */ /* 0x000fc800078e0262 */
[----:B------:R-:W-:Y:S01]  /*1860*/  IMAD.WIDE R114, R89, 0x2, R114 ;  /* 0x0000000259727825 */ /* 0x000fe200078e0272 */
[----:B--2---:R-:W-:Y:S04]  /*1870*/  STS.U16 [R87], R26 ;  /* 0x0000001a57007388 */ /* 0x004fe80000000400 */
[----:B----4-:R-:W-:Y:S04]  /*1880*/  STS.U16 [R87+0x800], R30 ;  /* 0x0008001e57007388 */ /* 0x010fe80000000400 */
[----:B---3--:R-:W-:Y:S04]  /*1890*/  STS.U16 [R87+0x1000], R34 ;  /* 0x0010002257007388 */ /* 0x008fe80000000400 */
[----:B-----5:R-:W-:Y:S04]  /*18a0*/  STS.U16 [R87+0x1800], R38 ;  /* 0x0018002657007388 */ /* 0x020fe80000000400 */
[----:B------:R-:W-:Y:S04]  /*18b0*/  STS.U16 [R93+0x400], R28 ;  /* 0x0004001c5d007388 */ /* 0x000fe80000000400 */
        /* <DEDUP_REMOVED lines=11> */
[----:B------:R-:W-:Y:S06]  /*1970*/  BAR.SYNC.DEFER_BLOCKING 0x0 ;  /* 0x0000000000007b1d */ /* 0x000fec0000010000 */
[----:B------:R-:W-:Y:S04]  /*1980*/  LDSM.16.MT88.4 R72, [R77] ;  /* 0x000000004d48783b */ /* 0x000fe80000004200 */
[----:B------:R-:W0:Y:S04]  /*1990*/  LDSM.16.M88.4 R40, [R76+0x2000] ;  /* 0x002000004c28783b */ /* 0x000e280000000200 */
[----:B------:R-:W1:Y:S04]  /*19a0*/  LDSM.16.M88.4 R36, [R76+0x2800] ;  /* 0x002800004c24783b */ /* 0x000e680000000200 */
[----:B------:R-:W2:Y:S04]  /*19b0*/  LDSM.16.M88.4 R32, [R76+0x3000] ;  /* 0x003000004c20783b */ /* 0x000ea80000000200 */
[----:B------:R-:W3:Y:S04]  /*19c0*/  LDSM.16.M88.4 R28, [R76+0x3800] ;  /* 0x003800004c1c783b */ /* 0x000ee80000000200 */
[----:B------:R-:W4:Y:S04]  /*19d0*/  LDSM.16.MT88.4 R24, [R77+0x80] ;  /* 0x000080004d18783b */ /* 0x000f280000004200 */
[----:B------:R-:W5:Y:S04]  /*19e0*/  LDSM.16.MT88.4 R20, [R77+0x1000] ;  /* 0x001000004d14783b */ /* 0x000f680000004200 */
[----:B------:R-:W3:Y:S01]  /*19f0*/  LDSM.16.MT88.4 R16, [R77+0x1080] ;  /* 0x001080004d10783b */ /* 0x000ee20000004200 */
[C---:B0-----:R-:W-:Y:S08]  /*1a00*/  HMMA.16816.F32 R68, R72.reuse, R40, R68 ;  /* 0x000000284844723c */ /* 0x041ff00000001844 */
[C---:B-1----:R-:W-:Y:S08]  /*1a10*/  HMMA.16816.F32 R64, R72.reuse, R36, R64 ;  /* 0x000000244840723c */ /* 0x042ff00000001840 */
[C---:B--2---:R-:W-:Y:S08]  /*1a20*/  HMMA.16816.F32 R60, R72.reuse, R32, R60 ;  /* 0x00000020483c723c */ /* 0x044ff0000000183c */
[----:B---3--:R-:W-:Y:S08]  /*1a30*/  HMMA.16816.F32 R56, R72, R28, R56 ;  /* 0x0000001c4838723c */ /* 0x008ff00000001838 */
[C---:B----4-:R-:W-:Y:S08]  /*1a40*/  HMMA.16816.F32 R52, R24.reuse, R40, R52 ;  /* 0x000000281834723c */ /* 0x050ff00000001834 */
[C---:B------:R-:W-:Y:S08]  /*1a50*/  HMMA.16816.F32 R48, R24.reuse, R36, R48 ;  /* 0x000000241830723c */ /* 0x040ff00000001830 */
[C---:B------:R-:W-:Y:S08]  /*1a60*/  HMMA.16816.F32 R44, R24.reuse, R32, R44 ;  /* 0x00000020182c723c */ /* 0x040ff0000000182c */
[----:B------:R-:W-:Y:S08]  /*1a70*/  HMMA.16816.F32 R12, R24, R28, R12 ;  /* 0x0000001c180c723c */ /* 0x000ff0000000180c */
[C---:B-----5:R-:W-:Y:S08]  /*1a80*/  HMMA.16816.F32 R68, R20.reuse, R42, R68 ;  /* 0x0000002a1444723c */ /* 0x060ff00000001844 */
[C---:B------:R-:W-:Y:S08]  /*1a90*/  HMMA.16816.F32 R64, R20.reuse, R38, R64 ;  /* 0x000000261440723c */ /* 0x040ff00000001840 */
[C---:B------:R-:W-:Y:S08]  /*1aa0*/  HMMA.16816.F32 R60, R20.reuse, R34, R60 ;  /* 0x00000022143c723c */ /* 0x040ff0000000183c */
[----:B------:R-:W-:Y:S08]  /*1ab0*/  HMMA.16816.F32 R56, R20, R30, R56 ;  /* 0x0000001e1438723c */ /* 0x000ff00000001838 */
[C---:B------:R-:W-:Y:S08]  /*1ac0*/  HMMA.16816.F32 R52, R16.reuse, R42, R52 ;  /* 0x0000002a1034723c */ /* 0x040ff00000001834 */
[C---:B------:R-:W-:Y:S08]  /*1ad0*/  HMMA.16816.F32 R48, R16.reuse, R38, R48 ;  /* 0x000000261030723c */ /* 0x040ff00000001830 */
[C---:B------:R-:W-:Y:S08]  /*1ae0*/  HMMA.16816.F32 R44, R16.reuse, R34, R44 ;  /* 0x00000022102c723c */ /* 0x040ff0000000182c */
[----:B------:R-:W-:Y:S01]  /*1af0*/  HMMA.16816.F32 R12, R16, R30, R12 ;  /* 0x0000001e100c723c */ /* 0x000fe2000000180c */
[----:B------:R-:W-:Y:S07]  /*1b00*/  @P0 BRA `(.L_x_2) ;  /* 0xfffff90000000947 */ /* 0x000fee000383ffff */
[----:B------:R-:W-:-:S14]  /*1b10*/  NOP ;  /* 0x0000000000007918 */ /* 0x000fdc0000000000 */
[----:B------:R-:W-:Y:S02]  /*1b20*/  F2FP.PACK_AB R4, R51, R55 ;  /* 0x000000373304723e */ /* 0x000fe400000000ff */
[----:B------:R-:W-:-:S02]  /*1b30*/  F2FP.PACK_AB R51, R14, R46 ;  /* 0x0000002e0e33723e */ /* 0x000fc400000000ff */
[----:B------:R-:W-:Y:S02]  /*1b40*/  F2FP.PACK_AB R14, R49, R53 ;  /* 0x00000035310e723e */ /* 0x000fe400000000ff */
[----:B------:R-:W-:Y:S02]  /*1b50*/  F2FP.PACK_AB R5, R15, R47 ;  /* 0x0000002f0f05723e */ /* 0x000fe400000000ff */
[----:B------:R-:W-:Y:S02]  /*1b60*/  F2FP.PACK_AB R49, R12, R44 ;  /* 0x0000002c0c31723e */ /* 0x000fe400000000ff */
[----:B------:R-:W-:Y:S02]  /*1b70*/  F2FP.PACK_AB R6, R67, R71 ;  /* 0x000000474306723e */ /* 0x000fe400000000ff */
        /* <DEDUP_REMOVED lines=10> */
.L_x_1:
[----:B------:R-:W-:Y:S01]  /*1c20*/  LOP3.LUT R17, R8, 0x30, RZ, 0xc0, !PT ;  /* 0x0000003008117812 */ /* 0x000fe200078ec0ff */
[----:B------:R-:W-:Y:S01]  /*1c30*/  BAR.SYNC.DEFER_BLOCKING 0x0 ;  /* 0x0000000000007b1d */ /* 0x000fe20000010000 */
[----:B------:R-:W-:Y:S01]  /*1c40*/  SHF.R.S32.HI R16, RZ, 0x4, R2 ;  /* 0x00000004ff107819 */ /* 0x000fe20000011402 */
[C---:B------:R-:W-:Y:S01]  /*1c50*/  IMAD.SHL.U32 R3, R2.reuse, 0x40, RZ ;  /* 0x0000004002037824 */ /* 0x040fe200078e00ff */
[----:B------:R-:W-:Y:S01]  /*1c60*/  LOP3.LUT R19, R17, 0x780, R10, 0xf8, !PT ;  /* 0x0000078011137812 */ /* 0x000fe200078ef80a */
[----:B------:R-:W-:Y:S01]  /*1c70*/  IMAD.SHL.U32 R8, R2, 0x4, RZ ;  /* 0x0000000402087824 */ /* 0x000fe200078e00ff */
[----:B------:R-:W-:Y:S01]  /*1c80*/  SHF.R.S32.HI R17, RZ, 0x2, R2 ;  /* 0x00000002ff117819 */ /* 0x000fe20000011402 */
[----:B------:R-:W-:Y:S01]  /*1c90*/  IMAD R20, R0, c[0x0][0x194], RZ ;  /* 0x0000650000147a24 */ /* 0x000fe200078e02ff */
[----:B------:R-:W-:-:S02]  /*1ca0*/  SGXT R10, R16, 0x1 ;  /* 0x00000001100a781a */ /* 0x000fc40000000200 */
[----:B------:R-:W-:Y:S02]  /*1cb0*/  SGXT R16, R17, 0x1 ;  /* 0x000000011110781a */ /* 0x000fe40000000200 */
[----:B------:R-:W-:Y:S02]  /*1cc0*/  LOP3.LUT R3, R3, 0x1840, RZ, 0xc0, !PT ;  /* 0x0000184003037812 */ /* 0x000fe400078ec0ff */
[----:B------:R-:W-:Y:S02]  /*1cd0*/  LOP3.LUT R17, R10, 0x2040, RZ, 0xc0, !PT ;  /* 0x000020400a117812 */ /* 0x000fe400078ec0ff */
[----:B------:R-:W-:Y:S02]  /*1ce0*/  SHF.R.S32.HI R18, RZ, 0x3, R2 ;  /* 0x00000003ff127819 */ /* 0x000fe40000011402 */
[----:B------:R-:W-:Y:S02]  /*1cf0*/  LOP3.LUT R3, R3, 0x38, R8, 0xf8, !PT ;  /* 0x0000003803037812 */ /* 0x000fe400078ef808 */
[----:B------:R-:W-:-:S02]  /*1d00*/  LOP3.LUT R2, R17, 0x180, R2, 0xf8, !PT ;  /* 0x0000018011027812 */ /* 0x000fc400078ef802 */
[----:B------:R-:W-:Y:S02]  /*1d10*/  SGXT R8, R18, 0x1 ;  /* 0x000000011208781a */ /* 0x000fe40000000200 */
[----:B------:R-:W-:Y:S02]  /*1d20*/  LOP3.LUT R2, R2, R3, RZ, 0x3c, !PT ;  /* 0x0000000302027212 */ /* 0x000fe400078e3cff */
[----:B------:R-:W-:Y:S02]  /*1d30*/  LOP3.LUT R16, R16, 0x2040, RZ, 0xc0, !PT ;  /* 0x0000204010107812 */ /* 0x000fe400078ec0ff */
[----:B------:R-:W-:Y:S01]  /*1d40*/  LOP3.LUT R3, R2, 0x8, RZ, 0x3c, !PT ;  /* 0x0000000802037812 */ /* 0x000fe200078e3cff */
[----:B------:R-:W-:Y:S01]  /*1d50*/  STS.64 [R2], R64 ;  /* 0x0000004002007388 */ /* 0x000fe20000000a00 */
[----:B------:R-:W-:Y:S02]  /*1d60*/  LOP3.LUT R19, R19, 0x4008, R8, 0xf8, !PT ;  /* 0x0000400813137812 */ /* 0x000fe400078ef808 */
[----:B------:R-:W-:Y:S01]  /*1d70*/  LOP3.LUT R16, R16, 0x40, R11, 0x78, !PT ;  /* 0x0000004010107812 */ /* 0x000fe200078e780b */
[----:B------:R0:W-:Y:S01]  /*1d80*/  STS.64 [R2+0x400], R12 ;  /* 0x0004000c02007388 */ /* 0x0001e20000000a00 */
[----:B------:R-:W-:-:S02]  /*1d90*/  LOP3.LUT R8, R9, R96, RZ, 0xfc, !PT ;  /* 0x0000006009087212 */ /* 0x000fc400078efcff */
[----:B------:R-:W-:Y:S01]  /*1da0*/  LOP3.LUT R54, R19, R16, RZ, 0xfc, !PT ;  /* 0x0000001013367212 */ /* 0x000fe200078efcff */
[----:B------:R1:W-:Y:S01]  /*1db0*/  STS.64 [R2+0x200], R48 ;  /* 0x0002003002007388 */ /* 0x0003e20000000a00 */
[----:B------:R-:W-:Y:S01]  /*1dc0*/  ISETP.GE.AND P0, PT, R0, c[0x0][0x178], PT ;  /* 0x00005e0000007a0c */ /* 0x000fe20003f06270 */
[----:B------:R-:W-:Y:S01]  /*1dd0*/  IMAD R52, R8, c[0x0][0x198], RZ ;  /* 0x0000660008347a24 */ /* 0x000fe200078e02ff */
[----:B------:R-:W-:Y:S01]  /*1de0*/  LOP3.LUT R55, R54, 0x8, RZ, 0x3c, !PT ;  /* 0x0000000836377812 */ /* 0x000fe200078e3cff */
[----:B------:R-:W-:Y:S01]  /*1df0*/  STS.64 [R2+0x600], R14 ;  /* 0x0006000e02007388 */ /* 0x000fe20000000a00 */
[----:B------:R-:W-:Y:S02]  /*1e00*/  LEA R21, P1, R20, c[0x0][0x170], 0x1 ;  /* 0x00005c0014157a11 */ /* 0x000fe400078208ff */
[----:B------:R-:W-:Y:S01]  /*1e10*/  ISETP.LT.AND P2, PT, R8, c[0x0][0x17c], !P0 ;  /* 0x00005f0008007a0c */ /* 0x000fe20004741270 */
[----:B------:R-:W-:Y:S01]  /*1e20*/  STS.64 [R3+0x4000], R66 ;  /* 0x0040004203007388 */ /* 0x000fe20000000a00 */
[----:B------:R-:W-:-:S02]  /*1e30*/  LEA.HI.X.SX32 R20, R20, c[0x0][0x174], 0x1, P1 ;  /* 0x00005d0014147a11 */ /* 0x000fc400008f0eff */
[C---:B------:R-:W-:Y:S01]  /*1e40*/  LEA R28, P1, R52.reuse, R21, 0x1 ;  /* 0x00000015341c7211 */ /* 0x040fe200078208ff */
[----:B------:R-:W-:Y:S01]  /*1e50*/  STS.64 [R3+0x4400], R6 ;  /* 0x0044000603007388 */ /* 0x000fe20000000a00 */
[C-C-:B------:R-:W-:Y:S02]  /*1e60*/  LOP3.LUT R11, R9.reuse, 0x4, R96.reuse, 0xfe, !PT ;  /* 0x00000004090b7812 */ /* 0x140fe400078efe60 */
[----:B------:R-:W-:Y:S01]  /*1e70*/  LEA.HI.X.SX32 R29, R52, R20, 0x1, P1 ;  /* 0x00000014341d7211 */ /* 0x000fe200008f0eff */
[----:B------:R2:W-:Y:S01]  /*1e80*/  STS.64 [R3+0x4200], R50 ;  /* 0x0042003203007388 */ /* 0x0005e20000000a00 */
[--C-:B------:R-:W-:Y:S01]  /*1e90*/  LOP3.LUT R10, R9, 0x78, R96.reuse, 0xfe, !PT ;  /* 0x00000078090a7812 */ /* 0x100fe200078efe60 */
[----:B0-----:R-:W-:Y:S01]  /*1ea0*/  IMAD R13, R11, c[0x0][0x198], RZ ;  /* 0x000066000b0d7a24 */ /* 0x001fe200078e02ff */
[C-C-:B------:R-:W-:Y:S01]  /*1eb0*/  LOP3.LUT R0, R9.reuse, 0x74, R96.reuse, 0xfe, !PT ;  /* 0x0000007409007812 */ /* 0x140fe200078efe60 */
[----:B------:R-:W-:Y:S01]  /*1ec0*/  STS.64 [R3+0x4600], R4 ;  /* 0x0046000403007388 */ /* 0x000fe20000000a00 */
[----:B------:R-:W-:-:S02]  /*1ed0*/  LOP3.LUT R38, R9, 0x70, R96, 0xfe, !PT ;  /* 0x0000007009267812 */ /* 0x000fc400078efe60 */
[C-C-:B------:R-:W-:Y:S01]  /*1ee0*/  LOP3.LUT R19, R9.reuse, 0x6c, R96.reuse, 0xfe, !PT ;  /* 0x0000006c09137812 */ /* 0x140fe200078efe60 */
[----:B------:R-:W-:Y:S01]  /*1ef0*/  BAR.SYNC.DEFER_BLOCKING 0x0 ;  /* 0x0000000000007b1d */ /* 0x000fe20000010000 */
[C-C-:B------:R-:W-:Y:S02]  /*1f00*/  LOP3.LUT R22, R9.reuse, 0x68, R96.reuse, 0xfe, !PT ;  /* 0x0000006809167812 */ /* 0x140fe400078efe60 */
[C-C-:B------:R-:W-:Y:S02]  /*1f10*/  LOP3.LUT R24, R9.reuse, 0x64, R96.reuse, 0xfe, !PT ;  /* 0x0000006409187812 */ /* 0x140fe400078efe60 */
[C-C-:B------:R-:W-:Y:S02]  /*1f20*/  LOP3.LUT R23, R9.reuse, 0x60, R96.reuse, 0xfe, !PT ;  /* 0x0000006009177812 */ /* 0x140fe400078efe60 */
[C-C-:B------:R-:W-:Y:S02]  /*1f30*/  LOP3.LUT R56, R9.reuse, 0x5c, R96.reuse, 0xfe, !PT ;  /* 0x0000005c09387812 */ /* 0x140fe400078efe60 */
[----:B------:R-:W-:-:S02]  /*1f40*/  LOP3.LUT R25, R9, 0x58, R96, 0xfe, !PT ;  /* 0x0000005809197812 */ /* 0x000fc400078efe60 */
[C-C-:B------:R-:W-:Y:S02]  /*1f50*/  LOP3.LUT R26, R9.reuse, 0x54, R96.reuse, 0xfe, !PT ;  /* 0x00000054091a7812 */ /* 0x140fe400078efe60 */
[C-C-:B------:R-:W-:Y:S02]  /*1f60*/  LOP3.LUT R39, R9.reuse, 0x50, R96.reuse, 0xfe, !PT ;  /* 0x0000005009277812 */ /* 0x140fe400078efe60 */
[C-C-:B------:R-:W-:Y:S02]  /*1f70*/  LOP3.LUT R40, R9.reuse, 0x4c, R96.reuse, 0xfe, !PT ;  /* 0x0000004c09287812 */ /* 0x140fe400078efe60 */
[C-C-:B------:R-:W-:Y:S02]  /*1f80*/  LOP3.LUT R41, R9.reuse, 0x48, R96.reuse, 0xfe, !PT ;  /* 0x0000004809297812 */ /* 0x140fe400078efe60 */
[C-C-:B------:R-:W-:Y:S02]  /*1f90*/  LOP3.LUT R42, R9.reuse, 0x44, R96.reuse, 0xfe, !PT ;  /* 0x00000044092a7812 */ /* 0x140fe400078efe60 */
[----:B------:R-:W-:-:S02]  /*1fa0*/  LOP3.LUT R43, R9, 0x40, R96, 0xfe, !PT ;  /* 0x00000040092b7812 */ /* 0x000fc400078efe60 */
[C-C-:B------:R-:W-:Y:S01]  /*1fb0*/  LOP3.LUT R44, R9.reuse, 0x3c, R96.reuse, 0xfe, !PT ;  /* 0x0000003c092c7812 */ /* 0x140fe200078efe60 */
[----:B------:R-:W0:Y:S01]  /*1fc0*/  LDS.64 R14, [R54] ;  /* 0x00000000360e7984 */ /* 0x000e220000000a00 */
[C-C-:B------:R-:W-:Y:S02]  /*1fd0*/  LOP3.LUT R45, R9.reuse, 0x38, R96.reuse, 0xfe, !PT ;  /* 0x00000038092d7812 */ /* 0x140fe400078efe60 */
[C-C-:B------:R-:W-:Y:S01]  /*1fe0*/  LOP3.LUT R46, R9.reuse, 0x34, R96.reuse, 0xfe, !PT ;  /* 0x00000034092e7812 */ /* 0x140fe200078efe60 */
[----:B------:R-:W3:Y:S01]  /*1ff0*/  LDS.64 R16, [R55] ;  /* 0x0000000037107984 */ /* 0x000ee20000000a00 */
[C-C-:B------:R-:W-:Y:S02]  /*2000*/  LOP3.LUT R47, R9.reuse, 0x30, R96.reuse, 0xfe, !PT ;  /* 0x00000030092f7812 */ /* 0x140fe400078efe60 */
[C-C-:B-1----:R-:W-:Y:S01]  /*2010*/  LOP3.LUT R48, R9.reuse, 0x2c, R96.reuse, 0xfe, !PT ;  /* 0x0000002c09307812 */ /* 0x142fe200078efe60 */
[----:B------:R-:W1:Y:S01]  /*2020*/  LDS.64 R2, [R54+0x800] ;  /* 0x0008000036027984 */ /* 0x000e620000000a00 */
[----:B------:R-:W-:-:S02]  /*2030*/  LOP3.LUT R49, R9, 0x28, R96, 0xfe, !PT ;  /* 0x0000002809317812 */ /* 0x000fc400078efe60 */
[C-C-:B--2---:R-:W-:Y:S01]  /*2040*/  LOP3.LUT R50, R9.reuse, 0x24, R96.reuse, 0xfe, !PT ;  /* 0x0000002409327812 */ /* 0x144fe200078efe60 */
[----:B------:R-:W2:Y:S01]  /*2050*/  LDS.64 R4, [R55+0x800] ;  /* 0x0008000037047984 */ /* 0x000ea20000000a00 */
[C-C-:B------:R-:W-:Y:S02]  /*2060*/  LOP3.LUT R51, R9.reuse, 0x20, R96.reuse, 0xfe, !PT ;  /* 0x0000002009337812 */ /* 0x140fe400078efe60 */
[C-C-:B------:R-:W-:Y:S01]  /*2070*/  LOP3.LUT R18, R9.reuse, 0x7c, R96.reuse, 0xfe, !PT ;  /* 0x0000007c09127812 */ /* 0x140fe200078efe60 */
[----:B------:R-:W4:Y:S01]  /*2080*/  LDS.64 R6, [R54+0x1000] ;  /* 0x0010000036067984 */ /* 0x000f220000000a00 */
[C-C-:B------:R-:W-:Y:S02]  /*2090*/  LOP3.LUT R27, R9.reuse, 0x1c, R96.reuse, 0xfe, !PT ;  /* 0x0000001c091b7812 */ /* 0x140fe400078efe60 */
[C-C-:B------:R-:W-:Y:S02]  /*20a0*/  LOP3.LUT R37, R9.reuse, 0x18, R96.reuse, 0xfe, !PT ;  /* 0x0000001809257812 */ /* 0x140fe400078efe60 */
[----:B------:R-:W-:-:S02]  /*20b0*/  LOP3.LUT R35, R9, 0x14, R96, 0xfe, !PT ;  /* 0x0000001409237812 */ /* 0x000fc400078efe60 */
[C-C-:B------:R-:W-:Y:S02]  /*20c0*/  LOP3.LUT R34, R9.reuse, 0x10, R96.reuse, 0xfe, !PT ;  /* 0x0000001009227812 */ /* 0x140fe400078efe60 */
[C-C-:B------:R-:W-:Y:S02]  /*20d0*/  LOP3.LUT R12, R9.reuse, 0xc, R96.reuse, 0xfe, !PT ;  /* 0x0000000c090c7812 */ /* 0x140fe400078efe60 */
[----:B------:R-:W-:Y:S01]  /*20e0*/  LOP3.LUT R96, R9, 0x8, R96, 0xfe, !PT ;  /* 0x0000000809607812 */ /* 0x000fe200078efe60 */
[----:B------:R-:W-:Y:S01]  /*20f0*/  IMAD R53, R34, c[0x0][0x198], RZ ;  /* 0x0000660022357a24 */ /* 0x000fe200078e02ff */
[----:B------:R-:W5:Y:S01]  /*2100*/  LDS.64 R8, [R55+0x1000] ;  /* 0x0010000037087984 */ /* 0x000f620000000a00 */
[----:B------:R-:W-:Y:S01]  /*2110*/  ISETP.LT.AND P4, PT, R11, c[0x0][0x17c], !P0 ;  /* 0x00005f000b007a0c */ /* 0x000fe20004781270 */
[----:B------:R-:W-:Y:S01]  /*2120*/  IMAD R36, R12, c[0x0][0x198], RZ ;  /* 0x000066000c247a24 */ /* 0x000fe200078e02ff */
[----:B------:R-:W-:Y:S02]  /*2130*/  ISETP.LT.AND P1, PT, R10, c[0x0][0x17c], !P0 ;  /* 0x00005f000a007a0c */ /* 0x000fe40004721270 */
[----:B------:R0:W5:Y:S01]  /*2140*/  LDS.64 R10, [R54+0x1800] ;  /* 0x00180000360a7984 */ /* 0x0001620000000a00 */
[C---:B------:R-:W-:Y:S01]  /*2150*/  ISETP.LT.AND P3, PT, R96.reuse, c[0x0][0x17c], !P0 ;  /* 0x00005f0060007a0c */ /* 0x040fe20004761270 */
[----:B------:R-:W-:-:S02]  /*2160*/  IMAD R96, R96, c[0x0][0x198], RZ ;  /* 0x0000660060607a24 */ /* 0x000fc400078e02ff */
[----:B0-----:R0:W-:Y:S01]  /*2170*/  @P2 STG.E.U16 [R28.64], R14 ;  /* 0x0000000e1c002986 */ /* 0x0011e2000c101506 */
[-C--:B------:R-:W-:Y:S01]  /*2180*/  LEA R30, P2, R13, R21.reuse, 0x1 ;  /* 0x000000150d1e7211 */ /* 0x080fe200078408ff */
[----:B------:R-:W-:Y:S01]  /*2190*/  IMAD R54, R35, c[0x0][0x198], RZ ;  /* 0x0000660023367a24 */ /* 0x000fe200078e02ff */
[----:B------:R-:W-:Y:S02]  /*21a0*/  LEA R32, P6, R96, R21, 0x1 ;  /* 0x0000001560207211 */ /* 0x000fe400078c08ff */
[-C--:B------:R-:W-:Y:S02]  /*21b0*/  LEA.HI.X.SX32 R31, R13, R20.reuse, 0x1, P2 ;  /* 0x000000140d1f7211 */ /* 0x080fe400010f0eff */
[----:B------:R-:W-:Y:S02]  /*21c0*/  ISETP.LT.AND P2, PT, R12, c[0x0][0x17c], !P0 ;  /* 0x00005f000c007a0c */ /* 0x000fe40004741270 */
[----:B------:R-:W5:Y:S01]  /*21d0*/  LDS.64 R12, [R55+0x1800] ;  /* 0x00180000370c7984 */ /* 0x000f620000000a00 */
[----:B------:R-:W-:-:S02]  /*21e0*/  LEA.HI.X.SX32 R33, R96, R20, 0x1, P6 ;  /* 0x0000001460217211 */ /* 0x000fc400030f0eff */
[-C--:B0-----:R-:W-:Y:S01]  /*21f0*/  LEA R28, P5, R36, R21.reuse, 0x1 ;  /* 0x00000015241c7211 */ /* 0x081fe200078a08ff */
[----:B---3--:R0:W-:Y:S01]  /*2200*/  @P4 STG.E.U16 [R30.64], R16 ;  /* 0x000000101e004986 */ /* 0x0081e2000c101506 */
[----:B------:R-:W-:Y:S02]  /*2210*/  ISETP.LT.AND P4, PT, R34, c[0x0][0x17c], !P0 ;  /* 0x00005f0022007a0c */ /* 0x000fe40004781270 */
[----:B------:R-:W-:Y:S01]  /*2220*/  LEA.HI.X.SX32 R29, R36, R20, 0x1, P5 ;  /* 0x00000014241d7211 */ /* 0x000fe200028f0eff */
[----:B-1----:R1:W-:Y:S01]  /*2230*/  @P3 STG.E.U16 [R32.64], R2 ;  /* 0x0000000220003986 */ /* 0x0023e2000c101506 */
[-C--:B------:R-:W-:Y:S02]  /*2240*/  LEA R34, P6, R53, R21.reuse, 0x1 ;  /* 0x0000001535227211 */ /* 0x080fe400078c08ff */
[----:B------:R-:W-:Y:S01]  /*2250*/  LEA R36, P5, R54, R21, 0x1 ;  /* 0x0000001536247211 */ /* 0x000fe200078a08ff */
[----:B--2---:R2:W-:Y:S01]  /*2260*/  @P2 STG.E.U16 [R28.64], R4 ;  /* 0x000000041c002986 */ /* 0x0045e2000c101506 */
[----:B------:R-:W-:-:S02]  /*2270*/  ISETP.LT.AND P3, PT, R35, c[0x0][0x17c], !P0 ;  /* 0x00005f0023007a0c */ /* 0x000fc40004761270 */
[-C--:B------:R-:W-:Y:S01]  /*2280*/  LEA.HI.X.SX32 R35, R53, R20.reuse, 0x1, P6 ;  /* 0x0000001435237211 */ /* 0x080fe200030f0eff */
[C---:B0-----:R-:W-:Y:S01]  /*2290*/  IMAD R31, R37.reuse, c[0x0][0x198], RZ ;  /* 0x00006600251f7a24 */ /* 0x041fe200078e02ff */
[----:B------:R-:W-:Y:S01]  /*22a0*/  ISETP.LT.AND P2, PT, R37, c[0x0][0x17c], !P0 ;  /* 0x00005f0025007a0c */ /* 0x000fe20004741270 */
[C---:B------:R-:W-:Y:S01]  /*22b0*/  IMAD R53, R27.reuse, c[0x0][0x198], RZ ;  /* 0x000066001b357a24 */ /* 0x040fe200078e02ff */
[-C--:B------:R-:W-:Y:S01]  /*22c0*/  LEA.HI.X.SX32 R37, R54, R20.reuse, 0x1, P5 ;  /* 0x0000001436257211 */ /* 0x080fe200028f0eff */
[----:B----4-:R-:W-:Y:S01]  /*22d0*/  @P4 STG.E.U16 [R34.64], R6 ;  /* 0x0000000622004986 */ /* 0x010fe2000c101506 */
[----:B------:R-:W-:Y:S01]  /*22e0*/  ISETP.LT.AND P5, PT, R27, c[0x0][0x17c], !P0 ;  /* 0x00005f001b007a0c */ /* 0x000fe200047a1270 */
[----:B------:R-:W-:Y:S01]  /*22f0*/  IMAD.MOV.U32 R27, RZ, RZ, c[0x0][0x198] ;  /* 0x00006600ff1b7624 */ /* 0x000fe200078e00ff */
[-C--:B------:R-:W-:Y:S02]  /*2300*/  LEA R30, P4, R31, R21.reuse, 0x1 ;  /* 0x000000151f1e7211 */ /* 0x080fe400078808ff */
[----:B-1----:R-:W-:Y:S01]  /*2310*/  LEA R32, P6, R53, R21, 0x1 ;  /* 0x0000001535207211 */ /* 0x002fe200078c08ff */
[----:B------:R-:W-:Y:S01]  /*2320*/  IMAD R52, R27, 0x20, R52 ;  /* 0x000000201b347824 */ /* 0x000fe200078e0234 */
[----:B------:R-:W-:Y:S01]  /*2330*/  LEA.HI.X.SX32 R31, R31, R20, 0x1, P4 ;  /* 0x000000141f1f7211 */ /* 0x000fe200020f0eff */
[----:B-----5:R0:W-:Y:S01]  /*2340*/  @P3 STG.E.U16 [R36.64], R8 ;  /* 0x0000000824003986 */ /* 0x0201e2000c101506 */
[----:B------:R-:W-:-:S02]  /*2350*/  ISETP.LT.AND P4, PT, R51, c[0x0][0x17c], !P0 ;  /* 0x00005f0033007a0c */ /* 0x000fc40004781270 */
[-C--:B------:R-:W-:Y:S01]  /*2360*/  LEA.HI.X.SX32 R33, R53, R20.reuse, 0x1, P6 ;  /* 0x0000001435217211 */ /* 0x080fe200030f0eff */
[----:B------:R1:W-:Y:S01]  /*2370*/  @P2 STG.E.U16 [R30.64], R10 ;  /* 0x0000000a1e002986 */ /* 0x0003e2000c101506 */
[----:B--2---:R-:W-:Y:S02]  /*2380*/  LEA R28, P6, R52, R21, 0x1 ;  /* 0x00000015341c7211 */ /* 0x004fe400078c08ff */
[----:B------:R-:W-:Y:S02]  /*2390*/  ISETP.LT.AND P2, PT, R50, c[0x0][0x17c], !P0 ;  /* 0x00005f0032007a0c */ /* 0x000fe40004741270 */
[----:B------:R-:W-:Y:S02]  /*23a0*/  LEA.HI.X.SX32 R29, R52, R20, 0x1, P6 ;  /* 0x00000014341d7211 */ /* 0x000fe400030f0eff */
[----:B------:R-:W-:Y:S01]  /*23b0*/  PRMT R4, R14, 0x7632, R4 ;  /* 0x000076320e047816 */ /* 0x000fe20000000004 */
[----:B0-----:R-:W-:Y:S01]  /*23c0*/  IMAD R36, R27, 0x4, R52 ;  /* 0x000000041b247824 */ /* 0x001fe200078e0234 */
[----:B------:R0:W-:Y:S01]  /*23d0*/  @P5 STG.E.U16 [R32.64], R12 ;  /* 0x0000000c20005986 */ /* 0x0001e2000c101506 */
[----:B------:R-:W-:-:S02]  /*23e0*/  ISETP.LT.AND P5, PT, R49, c[0x0][0x17c], !P0 ;  /* 0x00005f0031007a0c */ /* 0x000fc400047a1270 */
[C---:B------:R-:W-:Y:S01]  /*23f0*/  IMAD R14, R27.reuse, 0x4, R36 ;  /* 0x000000041b0e7824 */ /* 0x040fe200078e0224 */
[-C--:B------:R-:W-:Y:S01]  /*2400*/  LEA R34, P6, R36, R21.reuse, 0x1 ;  /* 0x0000001524227211 */ /* 0x080fe200078c08ff */
[----:B------:R2:W-:Y:S01]  /*2410*/  @P4 STG.E.U16 [R28.64], R4 ;  /* 0x000000041c004986 */ /* 0x0005e2000c101506 */
[----:B------:R-:W-:Y:S01]  /*2420*/  PRMT R6, R2, 0x7632, R6 ;  /* 0x0000763202067816 */ /* 0x000fe20000000006 */
[----:B------:R-:W-:Y:S01]  /*2430*/  IMAD R2, R27, 0x4, R14 ;  /* 0x000000041b027824 */ /* 0x000fe200078e020e */
[----:B------:R-:W-:Y:S02]  /*2440*/  LEA.HI.X.SX32 R35, R36, R20, 0x1, P6 ;  /* 0x0000001424237211 */ /* 0x000fe400030f0eff */
[----:B-1----:R-:W-:Y:S02]  /*2450*/  LEA R30, P6, R14, R21, 0x1 ;  /* 0x000000150e1e7211 */ /* 0x002fe400078c08ff */
[----:B------:R-:W-:Y:S02]  /*2460*/  PRMT R16, R16, 0x7632, R16 ;  /* 0x0000763210107816 */ /* 0x000fe40000000010 */
[----:B------:R-:W-:-:S02]  /*2470*/  ISETP.LT.AND P4, PT, R48, c[0x0][0x17c], !P0 ;  /* 0x00005f0030007a0c */ /* 0x000fc40004781270 */
[-C--:B------:R-:W-:Y:S01]  /*2480*/  LEA.HI.X.SX32 R31, R14, R20.reuse, 0x1, P6 ;  /* 0x000000140e1f7211 */ /* 0x080fe200030f0eff */
[----:B------:R-:W-:Y:S01]  /*2490*/  IMAD R14, R27, 0x4, R2 ;  /* 0x000000041b0e7824 */ /* 0x000fe200078e0202 */
[CC--:B0-----:R-:W-:Y:S01]  /*24a0*/  LEA R32, P6, R2.reuse, R21.reuse, 0x1 ;  /* 0x0000001502207211 */ /* 0x0c1fe200078c08ff */
[----:B------:R0:W-:Y:S01]  /*24b0*/  @P2 STG.E.U16 [R34.64], R16 ;  /* 0x0000001022002986 */ /* 0x0001e2000c101506 */
[----:B------:R-:W-:Y:S02]  /*24c0*/  ISETP.LT.AND P2, PT, R47, c[0x0][0x17c], !P0 ;  /* 0x00005f002f007a0c */ /* 0x000fe40004741270 */
[----:B------:R-:W-:Y:S01]  /*24d0*/  LEA.HI.X.SX32 R33, R2, R20, 0x1, P6 ;  /* 0x0000001402217211 */ /* 0x000fe200030f0eff */
[----:B------:R1:W-:Y:S01]  /*24e0*/  @P5 STG.E.U16 [R30.64], R6 ;  /* 0x000000061e005986 */ /* 0x0003e2000c101506 */
[C---:B------:R-:W-:Y:S01]  /*24f0*/  IMAD R2, R27.reuse, 0x4, R14 ;  /* 0x000000041b027824 */ /* 0x040fe200078e020e */
[----:B--2---:R-:W-:Y:S02]  /*2500*/  LEA R28, P6, R14, R21, 0x1 ;  /* 0x000000150e1c7211 */ /* 0x004fe400078c08ff */
[----:B------:R-:W-:Y:S01]  /*2510*/  PRMT R8, R4, 0x7632, R8 ;  /* 0x0000763204087816 */ /* 0x000fe20000000008 */
[----:B------:R-:W-:Y:S01]  /*2520*/  IMAD R4, R27, 0x4, R2 ;  /* 0x000000041b047824 */ /* 0x000fe200078e0202 */
[----:B------:R-:W-:-:S02]  /*2530*/  ISETP.LT.AND P5, PT, R46, c[0x0][0x17c], !P0 ;  /* 0x00005f002e007a0c */ /* 0x000fc400047a1270 */
[-C--:B------:R-:W-:Y:S01]  /*2540*/  LEA.HI.X.SX32 R29, R14, R20.reuse, 0x1, P6 ;  /* 0x000000140e1d7211 */ /* 0x080fe200030f0eff */
[----:B------:R2:W-:Y:S01]  /*2550*/  @P4 STG.E.U16 [R32.64], R8 ;  /* 0x0000000820004986 */ /* 0x0005e2000c101506 */
[----:B0-----:R-:W-:Y:S02]  /*2560*/  LEA R34, P6, R2, R21, 0x1 ;  /* 0x0000001502227211 */ /* 0x001fe400078c08ff */
[----:B------:R-:W-:Y:S02]  /*2570*/  PRMT R14, R6, 0x7632, R14 ;  /* 0x00007632060e7816 */ /* 0x000fe4000000000e */
[----:B------:R-:W-:Y:S02]  /*2580*/  ISETP.LT.AND P4, PT, R45, c[0x0][0x17c], !P0 ;  /* 0x00005f002d007a0c */ /* 0x000fe40004781270 */
[----:B-1----:R-:W-:Y:S01]  /*2590*/  PRMT R6, R8, 0x7632, R6 ;  /* 0x0000763208067816 */ /* 0x002fe20000000006 */
[----:B------:R0:W-:Y:S01]  /*25a0*/  @P2 STG.E.U16 [R28.64], R14 ;  /* 0x0000000e1c002986 */ /* 0x0001e2000c101506 */
[----:B------:R-:W-:Y:S01]  /*25b0*/  LEA.HI.X.SX32 R35, R2, R20, 0x1, P6 ;  /* 0x0000001402237211 */ /* 0x000fe200030f0eff */
[----:B------:R-:W-:Y:S01]  /*25c0*/  IMAD R2, R27, 0x4, R4 ;  /* 0x000000041b027824 */ /* 0x000fe200078e0204 */
[----:B------:R-:W-:-:S02]  /*25d0*/  ISETP.LT.AND P6, PT, R44, c[0x0][0x17c], !P0 ;  /* 0x00005f002c007a0c */ /* 0x000fc400047c1270 */
[-C--:B------:R-:W-:Y:S01]  /*25e0*/  LEA R30, P2, R4, R21.reuse, 0x1 ;  /* 0x00000015041e7211 */ /* 0x080fe200078408ff */
[----:B------:R1:W-:Y:S01]  /*25f0*/  @P5 STG.E.U16 [R34.64], R6 ;  /* 0x0000000622005986 */ /* 0x0003e2000c101506 */
[----:B------:R-:W-:Y:S02]  /*2600*/  PRMT R10, R10, 0x7632, R10 ;  /* 0x000076320a0a7816 */ /* 0x000fe4000000000a */
[-C--:B------:R-:W-:Y:S01]  /*2610*/  LEA.HI.X.SX32 R31, R4, R20.reuse, 0x1, P2 ;  /* 0x00000014041f7211 */ /* 0x080fe200010f0eff */
[----:B------:R-:W-:Y:S01]  /*2620*/  IMAD R4, R27, 0x4, R2 ;  /* 0x000000041b047824 */ /* 0x000fe200078e0202 */
[C---:B--2---:R-:W-:Y:S02]  /*2630*/  LEA R32, P5, R2.reuse, R21, 0x1 ;  /* 0x0000001502207211 */ /* 0x044fe400078a08ff */
[----:B------:R-:W-:Y:S01]  /*2640*/  ISETP.LT.AND P2, PT, R43, c[0x0][0x17c], !P0 ;  /* 0x00005f002b007a0c */ /* 0x000fe20004741270 */
[----:B------:R2:W-:Y:S01]  /*2650*/  @P4 STG.E.U16 [R30.64], R10 ;  /* 0x0000000a1e004986 */ /* 0x0005e2000c101506 */
[----:B------:R-:W-:Y:S01]  /*2660*/  LEA.HI.X.SX32 R33, R2, R20, 0x1, P5 ;  /* 0x0000001402217211 */ /* 0x000fe200028f0eff */
[----:B------:R-:W-:Y:S01]  /*2670*/  IMAD R2, R27, 0x4, R4 ;  /* 0x000000041b027824 */ /* 0x000fe200078e0204 */
[----:B------:R-:W-:-:S02]  /*2680*/  PRMT R16, R12, 0x7632, R16 ;  /* 0x000076320c107816 */ /* 0x000fc40000000010 */
[-C--:B0-----:R-:W-:Y:S02]  /*2690*/  LEA R28, P4, R4, R21.reuse, 0x1 ;  /* 0x00000015041c7211 */ /* 0x081fe400078808ff */
[----:B------:R-:W-:Y:S01]  /*26a0*/  ISETP.LT.AND P5, PT, R42, c[0x0][0x17c], !P0 ;  /* 0x00005f002a007a0c */ /* 0x000fe200047a1270 */
[----:B------:R0:W-:Y:S01]  /*26b0*/  @P6 STG.E.U16 [R32.64], R16 ;  /* 0x0000001020006986 */ /* 0x0001e2000c101506 */
[-C--:B------:R-:W-:Y:S01]  /*26c0*/  LEA.HI.X.SX32 R29, R4, R20.reuse, 0x1, P4 ;  /* 0x00000014041d7211 */ /* 0x080fe200020f0eff */
[----:B------:R-:W-:Y:S01]  /*26d0*/  IMAD R4, R27, 0x4, R2 ;  /* 0x000000041b047824 */ /* 0x000fe200078e0202 */
[CC--:B-1----:R-:W-:Y:S02]  /*26e0*/  LEA R34, P6, R2.reuse, R21.reuse, 0x1 ;  /* 0x0000001502227211 */ /* 0x0c2fe400078c08ff */
[----:B------:R-:W-:Y:S01]  /*26f0*/  ISETP.LT.AND P4, PT, R41, c[0x0][0x17c], !P0 ;  /* 0x00005f0029007a0c */ /* 0x000fe20004781270 */
[----:B------:R1:W-:Y:S01]  /*2700*/  @P2 STG.E.U16 [R28.64], R15 ;  /* 0x0000000f1c002986 */ /* 0x0003e2000c101506 */
[----:B------:R-:W-:Y:S01]  /*2710*/  LEA.HI.X.SX32 R35, R2, R20, 0x1, P6 ;  /* 0x0000001402237211 */ /* 0x000fe200030f0eff */
[----:B------:R-:W-:Y:S01]  /*2720*/  IMAD R2, R27, 0x4, R4 ;  /* 0x000000041b027824 */ /* 0x000fe200078e0204 */
[----:B--2---:R-:W-:-:S02]  /*2730*/  LEA R30, P2, R4, R21, 0x1 ;  /* 0x00000015041e7211 */ /* 0x004fc400078408ff */
[----:B------:R-:W-:Y:S01]  /*2740*/  ISETP.LT.AND P6, PT, R40, c[0x0][0x17c], !P0 ;  /* 0x00005f0028007a0c */ /* 0x000fe200047c1270 */
[----:B------:R2:W-:Y:S01]  /*2750*/  @P5 STG.E.U16 [R34.64], R17 ;  /* 0x0000001122005986 */ /* 0x0005e2000c101506 */
[-C--:B------:R-:W-:Y:S01]  /*2760*/  LEA.HI.X.SX32 R31, R4, R20.reuse, 0x1, P2 ;  /* 0x00000014041f7211 */ /* 0x080fe200010f0eff */
[----:B------:R-:W-:Y:S01]  /*2770*/  IMAD R4, R27, 0x4, R2 ;  /* 0x000000041b047824 */ /* 0x000fe200078e0202 */
[CC--:B0-----:R-:W-:Y:S02]  /*2780*/  LEA R32, P5, R2.reuse, R21.reuse, 0x1 ;  /* 0x0000001502207211 */ /* 0x0c1fe400078a08ff */
[----:B------:R-:W-:Y:S01]  /*2790*/  ISETP.LT.AND P2, PT, R39, c[0x0][0x17c], !P0 ;  /* 0x00005f0027007a0c */ /* 0x000fe20004741270 */
[----:B------:R0:W-:Y:S01]  /*27a0*/  @P4 STG.E.U16 [R30.64], R3 ;  /* 0x000000031e004986 */ /* 0x0001e2000c101506 */
[----:B------:R-:W-:Y:S01]  /*27b0*/  LEA.HI.X.SX32 R33, R2, R20, 0x1, P5 ;  /* 0x0000001402217211 */ /* 0x000fe200028f0eff */
[----:B------:R-:W-:Y:S01]  /*27c0*/  IMAD R2, R27, 0x4, R4 ;  /* 0x000000041b027824 */ /* 0x000fe200078e0204 */
[----:B-1----:R-:W-:-:S02]  /*27d0*/  LEA R28, P4, R4, R21, 0x1 ;  /* 0x00000015041c7211 */ /* 0x002fc400078808ff */
[----:B------:R-:W-:Y:S01]  /*27e0*/  ISETP.LT.AND P5, PT, R26, c[0x0][0x17c], !P0 ;  /* 0x00005f001a007a0c */ /* 0x000fe200047a1270 */
[----:B------:R1:W-:Y:S01]  /*27f0*/  @P6 STG.E.U16 [R32.64], R5 ;  /* 0x0000000520006986 */ /* 0x0003e2000c101506 */
[-C--:B------:R-:W-:Y:S01]  /*2800*/  LEA.HI.X.SX32 R29, R4, R20.reuse, 0x1, P4 ;  /* 0x00000014041d7211 */ /* 0x080fe200020f0eff */
[----:B------:R-:W-:Y:S01]  /*2810*/  IMAD R4, R27, 0x4, R2 ;  /* 0x000000041b047824 */ /* 0x000fe200078e0202 */
[CC--:B--2---:R-:W-:Y:S02]  /*2820*/  LEA R34, P6, R2.reuse, R21.reuse, 0x1 ;  /* 0x0000001502227211 */ /* 0x0c4fe400078c08ff */
[----:B------:R-:W-:Y:S01]  /*2830*/  ISETP.LT.AND P4, PT, R25, c[0x0][0x17c], !P0 ;  /* 0x00005f0019007a0c */ /* 0x000fe20004781270 */
[----:B------:R2:W-:Y:S01]  /*2840*/  @P2 STG.E.U16 [R28.64], R7 ;  /* 0x000000071c002986 */ /* 0x0005e2000c101506 */
[----:B------:R-:W-:Y:S01]  /*2850*/  LEA.HI.X.SX32 R35, R2, R20, 0x1, P6 ;  /* 0x0000001402237211 */ /* 0x000fe200030f0eff */
[----:B------:R-:W-:Y:S01]  /*2860*/  IMAD R2, R27, 0x4, R4 ;  /* 0x000000041b027824 */ /* 0x000fe200078e0204 */
[----:B0-----:R-:W-:-:S02]  /*2870*/  LEA R30, P2, R4, R21, 0x1 ;  /* 0x00000015041e7211 */ /* 0x001fc400078408ff */
[----:B------:R-:W-:Y:S01]  /*2880*/  ISETP.LT.AND P6, PT, R56, c[0x0][0x17c], !P0 ;  /* 0x00005f0038007a0c */ /* 0x000fe200047c1270 */
[----:B------:R-:W-:Y:S01]  /*2890*/  @P5 STG.E.U16 [R34.64], R9 ;  /* 0x0000000922005986 */ /* 0x000fe2000c101506 */
[-C--:B------:R-:W-:Y:S01]  /*28a0*/  LEA.HI.X.SX32 R31, R4, R20.reuse, 0x1, P2 ;  /* 0x00000014041f7211 */ /* 0x080fe200010f0eff */
[C---:B------:R-:W-:Y:S01]  /*28b0*/  IMAD R4, R27.reuse, 0x4, R2 ;  /* 0x000000041b047824 */ /* 0x040fe200078e0202 */
[-C--:B-1----:R-:W-:Y:S02]  /*28c0*/  LEA R32, P5, R2, R21.reuse, 0x1 ;  /* 0x0000001502207211 */ /* 0x082fe400078a08ff */
[----:B------:R-:W-:Y:S01]  /*28d0*/  ISETP.LT.AND P2, PT, R24, c[0x0][0x17c], !P0 ;  /* 0x00005f0018007a0c */ /* 0x000fe20004741270 */
[----:B------:R-:W-:Y:S01]  /*28e0*/  @P4 STG.E.U16 [R30.64], R11 ;  /* 0x0000000b1e004986 */ /* 0x000fe2000c101506 */
[----:B------:R-:W-:Y:S01]  /*28f0*/  LEA.HI.X.SX32 R33, R2, R20, 0x1, P5 ;  /* 0x0000001402217211 */ /* 0x000fe200028f0eff */
[----:B------:R-:W-:Y:S01]  /*2900*/  IMAD R2, R27, 0x4, R4 ;  /* 0x000000041b027824 */ /* 0x000fe200078e0204 */
[----:B------:R-:W-:-:S02]  /*2910*/  LEA R24, P5, R4, R21, 0x1 ;  /* 0x0000001504187211 */ /* 0x000fc400078a08ff */
[----:B------:R-:W-:Y:S01]  /*2920*/  ISETP.LT.AND P4, PT, R23, c[0x0][0x17c], !P0 ;  /* 0x00005f0017007a0c */ /* 0x000fe20004781270 */
[----:B------:R-:W-:Y:S01]  /*2930*/  @P6 STG.E.U16 [R32.64], R13 ;  /* 0x0000000d20006986 */ /* 0x000fe2000c101506 */
[-C--:B------:R-:W-:Y:S01]  /*2940*/  LEA.HI.X.SX32 R25, R4, R20.reuse, 0x1, P5 ;  /* 0x0000001404197211 */ /* 0x080fe200028f0eff */
[----:B------:R-:W-:Y:S01]  /*2950*/  IMAD R4, R27, 0x4, R2 ;  /* 0x000000041b047824 */ /* 0x000fe200078e0202 */
[C---:B------:R-:W-:Y:S02]  /*2960*/  LEA R14, P6, R2.reuse, R21, 0x1 ;  /* 0x00000015020e7211 */ /* 0x040fe400078c08ff */
[----:B------:R-:W-:Y:S02]  /*2970*/  PRMT R12, R15, 0x7632, R12 ;  /* 0x000076320f0c7816 */ /* 0x000fe4000000000c */
[----:B------:R-:W-:Y:S01]  /*2980*/  LEA.HI.X.SX32 R15, R2, R20, 0x1, P6 ;  /* 0x00000014020f7211 */ /* 0x000fe200030f0eff */
[----:B------:R-:W-:Y:S01]  /*2990*/  IMAD R2, R27, 0x4, R4 ;  /* 0x000000041b027824 */ /* 0x000fe200078e0204 */
[----:B--2---:R-:W-:-:S02]  /*29a0*/  PRMT R7, R17, 0x7632, R7 ;  /* 0x0000763211077816 */ /* 0x004fc40000000007 */
[----:B------:R-:W-:Y:S01]  /*29b0*/  ISETP.LT.AND P5, PT, R22, c[0x0][0x17c], !P0 ;  /* 0x00005f0016007a0c */ /* 0x000fe200047a1270 */
[C---:B------:R-:W-:Y:S01]  /*29c0*/  IMAD R6, R27.reuse, 0x4, R2 ;  /* 0x000000041b067824 */ /* 0x040fe200078e0202 */
[----:B------:R-:W-:Y:S01]  /*29d0*/  @P4 STG.E.U16 [R24.64], R12 ;  /* 0x0000000c18004986 */ /* 0x000fe2000c101506 */
[-C--:B------:R-:W-:Y:S02]  /*29e0*/  LEA R22, P4, R2, R21.reuse, 0x1 ;  /* 0x0000001502167211 */ /* 0x080fe400078808ff */
[C---:B------:R-:W-:Y:S01]  /*29f0*/  IMAD R8, R27.reuse, 0x4, R6 ;  /* 0x000000041b087824 */ /* 0x040fe200078e0206 */
[----:B------:R0:W-:Y:S01]  /*2a00*/  @P2 STG.E.U16 [R14.64], R7 ;  /* 0x000000070e002986 */ /* 0x0001e2000c101506 */
[-C--:B------:R-:W-:Y:S02]  /*2a10*/  LEA R16, P2, R4, R21.reuse, 0x1 ;  /* 0x0000001504107211 */ /* 0x080fe400078408ff */
[----:B------:R-:W-:Y:S02]  /*2a20*/  LEA R28, P6, R6, R21, 0x1 ;  /* 0x00000015061c7211 */ /* 0x000fe400078c08ff */
[-C--:B------:R-:W-:Y:S01]  /*2a30*/  LEA.HI.X.SX32 R17, R4, R20.reuse, 0x1, P2 ;  /* 0x0000001404117211 */ /* 0x080fe200010f0eff */
[----:B------:R-:W-:Y:S01]  /*2a40*/  IMAD R4, R27, 0x4, R8 ;  /* 0x000000041b047824 */ /* 0x000fe200078e0208 */
[----:B------:R-:W-:-:S02]  /*2a50*/  LEA.HI.X.SX32 R23, R2, R20, 0x1, P4 ;  /* 0x0000001402177211 */ /* 0x000fc400020f0eff */
[----:B------:R-:W-:Y:S01]  /*2a60*/  ISETP.LT.AND P4, PT, R19, c[0x0][0x17c], !P0 ;  /* 0x00005f0013007a0c */ /* 0x000fe20004781270 */
[----:B------:R-:W-:Y:S01]  /*2a70*/  IMAD R27, R27, 0x4, R4 ;  /* 0x000000041b1b7824 */ /* 0x000fe200078e0204 */
[----:B------:R-:W-:Y:S02]  /*2a80*/  ISETP.LT.AND P3, PT, R38, c[0x0][0x17c], !P0 ;  /* 0x00005f0026007a0c */ /* 0x000fe40004761270 */
[-C--:B0-----:R-:W-:Y:S02]  /*2a90*/  LEA R14, P2, R4, R21.reuse, 0x1 ;  /* 0x00000015040e7211 */ /* 0x081fe400078408ff */
[-C--:B------:R-:W-:Y:S02]  /*2aa0*/  LEA.HI.X.SX32 R29, R6, R20.reuse, 0x1, P6 ;  /* 0x00000014061d7211 */ /* 0x080fe400030f0eff */
[----:B------:R-:W-:Y:S02]  /*2ab0*/  LEA.HI.X.SX32 R15, R4, R20, 0x1, P2 ;  /* 0x00000014040f7211 */ /* 0x000fe400010f0eff */
[----:B------:R-:W-:-:S02]  /*2ac0*/  LEA R24, P6, R8, R21, 0x1 ;  /* 0x0000001508187211 */ /* 0x000fc400078c08ff */
[----:B------:R-:W-:Y:S02]  /*2ad0*/  ISETP.LT.AND P2, PT, R0, c[0x0][0x17c], !P0 ;  /* 0x00005f0000007a0c */ /* 0x000fe40004741270 */
[----:B------:R-:W-:Y:S02]  /*2ae0*/  ISETP.LT.AND P0, PT, R18, c[0x0][0x17c], !P0 ;  /* 0x00005f0012007a0c */ /* 0x000fe40004701270 */
[----:B------:R-:W-:Y:S02]  /*2af0*/  LEA.HI.X.SX32 R25, R8, R20, 0x1, P6 ;  /* 0x0000001408197211 */ /* 0x000fe400030f0eff */
[----:B------:R-:W-:Y:S02]  /*2b00*/  PRMT R8, R3, 0x7632, R8 ;  /* 0x0000763203087816 */ /* 0x000fe40000000008 */
[----:B------:R-:W-:Y:S02]  /*2b10*/  PRMT R11, R5, 0x7632, R11 ;  /* 0x00007632050b7816 */ /* 0x000fe4000000000b */
[----:B------:R-:W-:Y:S01]  /*2b20*/  PRMT R7, R7, 0x7632, R7 ;  /* 0x0000763207077816 */ /* 0x000fe20000000007 */
[----:B------:R0:W-:Y:S01]  /*2b30*/  @P5 STG.E.U16 [R16.64], R8 ;  /* 0x0000000810005986 */ /* 0x0001e2000c101506 */
[----:B------:R-:W-:-:S02]  /*2b40*/  PRMT R12, R9, 0x7632, R12 ;  /* 0x00007632090c7816 */ /* 0x000fc4000000000c */
[----:B------:R-:W-:Y:S01]  /*2b50*/  PRMT R0, R11, 0x7632, R0 ;  /* 0x000076320b007816 */ /* 0x000fe20000000000 */
[----:B------:R0:W-:Y:S01]  /*2b60*/  @P4 STG.E.U16 [R22.64], R11 ;  /* 0x0000000b16004986 */ /* 0x0001e2000c101506 */
[----:B------:R-:W-:-:S03]  /*2b70*/  LEA R26, P6, R27, R21, 0x1 ;  /* 0x000000151b1a7211 */ /* 0x000fc600078c08ff */
[----:B------:R0:W-:Y:S01]  /*2b80*/  @P3 STG.E.U16 [R28.64], R7 ;  /* 0x000000071c003986 */ /* 0x0001e2000c101506 */
[----:B------:R-:W-:-:S03]  /*2b90*/  LEA.HI.X.SX32 R27, R27, R20, 0x1, P6 ;  /* 0x000000141b1b7211 */ /* 0x000fc600030f0eff */
[----:B------:R0:W-:Y:S04]  /*2ba0*/  @P2 STG.E.U16 [R24.64], R12 ;  /* 0x0000000c18002986 */ /* 0x0001e8000c101506 */
[----:B------:R0:W-:Y:S01]  /*2bb0*/  @P1 STG.E.U16 [R14.64], R0 ;  /* 0x000000000e001986 */ /* 0x0001e2000c101506 */
[----:B------:R-:W-:Y:S05]  /*2bc0*/  @!P0 EXIT ;  /* 0x000000000000894d */ /* 0x000fea0003800000 */
[----:B------:R-:W-:-:S05]  /*2bd0*/  PRMT R13, R13, 0x7632, R13 ;  /* 0x000076320d0d7816 */ /* 0x000fca000000000d */
[----:B------:R-:W-:Y:S01]  /*2be0*/  STG.E.U16 [R26.64], R13 ;  /* 0x0000000d1a007986 */ /* 0x000fe2000c101506 */
[----:B------:R-:W-:Y:S05]  /*2bf0*/  EXIT ;  /* 0x000000000000794d */ /* 0x000fea0003800000 */
.L_x_3:
[----:B------:R-:W-:-:S00]  /*2c00*/  BRA `(.L_x_3) ;  /* 0xfffffff000007947 */ /* 0x000fc0000383ffff */
[----:B------:R-:W-:-:S00]  /*2c10*/  NOP ;  /* 0x0000000000007918 */ /* 0x000fc00000000000 */
        /* <DEDUP_REMOVED lines=14> */
.L_x_4:


//--------------------- .nv.shared.matmul_kernel  --------------------------
	.section	.nv.shared.matmul_kernel,"aw",@nobits
	.sectionflags	@""
	.align	16
